//
// Generated by NVIDIA NVVM Compiler
//
// Compiler Build ID: CL-36424714
// Cuda compilation tools, release 13.0, V13.0.88
// Based on NVVM 20.0.0
//

.version 9.0
.target sm_100
.address_size 64

	// .globl	_Z4testff
.extern .func  (.param .b32 func_retval0) vprintf
(
	.param .b64 vprintf_param_0,
	.param .b64 vprintf_param_1
)
;
.func  (.param .align 16 .b8 func_retval0[16]) __internal_trig_reduction_slowpathd
(
	.param .b64 __internal_trig_reduction_slowpathd_param_0
)
;
.func  (.param .b64 func_retval0) __internal_accurate_pow
(
	.param .b64 __internal_accurate_pow_param_0,
	.param .b64 __internal_accurate_pow_param_1
)
;
.global .align 1 .b8 $str[6] = {104, 101, 114, 101, 10};
.global .align 1 .b8 $str$1[7] = {37, 102, 9, 37, 102, 10};
.global .align 8 .b8 __cudart_i2opi_d[144] = {8, 93, 141, 31, 177, 95, 251, 107, 234, 146, 82, 138, 247, 57, 7, 61, 123, 241, 229, 235, 199, 186, 39, 117, 45, 234, 95, 158, 102, 63, 70, 79, 183, 9, 203, 39, 207, 126, 54, 109, 31, 109, 10, 90, 139, 17, 47, 239, 15, 152, 5, 222, 255, 151, 248, 31, 59, 40, 249, 189, 139, 95, 132, 156, 244, 57, 83, 131, 57, 214, 145, 57, 65, 126, 95, 180, 38, 112, 156, 233, 132, 68, 187, 46, 245, 53, 130, 232, 62, 167, 41, 177, 28, 235, 29, 254, 28, 146, 209, 9, 234, 46, 73, 6, 224, 210, 77, 66, 58, 110, 36, 183, 97, 197, 187, 222, 171, 99, 81, 254, 65, 144, 67, 60, 153, 149, 98, 219, 192, 221, 52, 245, 209, 87, 39, 252, 41, 21, 68, 78, 110, 131, 249, 162};
.global .align 16 .b8 __cudart_sin_cos_coeffs[128] = {70, 210, 176, 44, 241, 229, 90, 190, 146, 227, 172, 105, 227, 29, 199, 62, 161, 98, 219, 25, 160, 1, 42, 191, 24, 8, 17, 17, 17, 17, 129, 63, 84, 85, 85, 85, 85, 85, 197, 191, 0, 0, 0, 0, 0, 0, 0, 0, 0, 0, 0, 0, 0, 0, 0, 0, 100, 129, 253, 32, 131, 255, 168, 189, 40, 133, 239, 193, 167, 238, 33, 62, 217, 230, 6, 142, 79, 126, 146, 190, 233, 188, 221, 25, 160, 1, 250, 62, 71, 93, 193, 22, 108, 193, 86, 191, 81, 85, 85, 85, 85, 85, 165, 63, 0, 0, 0, 0, 0, 0, 224, 191, 0, 0, 0, 0, 0, 0, 240, 63};

.visible .entry _Z4testff(
	.param .f32 _Z4testff_param_0,
	.param .f32 _Z4testff_param_1
)
{
	.local .align 16 .b8 	__local_depot0[16];
	.reg .b64 	%SP;
	.reg .b64 	%SPL;
	.reg .pred 	%p<133>;
	.reg .b32 	%r<258>;
	.reg .b32 	%f<15>;
	.reg .b64 	%rd<23>;
	.reg .b64 	%fd<669>;

	mov.u64 	%SPL, __local_depot0;
	cvta.local.u64 	%SP, %SPL;
	ld.param.f32 	%f7, [_Z4testff_param_0];
	ld.param.f32 	%f8, [_Z4testff_param_1];
	cvt.f64.f32 	%fd1, %f7;
	cvt.f64.f32 	%fd2, %f8;
	mov.f64 	%fd127, 0d4000000000000000;
	{
	.reg .b32 %temp; 
	mov.b64 	{%temp, %r1}, %fd127;
	}
	{ // callseq 0, 0
	.param .b64 param0;
	st.param.f64 	[param0], 0d4000000000000000;
	.param .b64 param1;
	st.param.f64 	[param1], 0d3FE0000000000000;
	.param .b64 retval0;
	call.uni (retval0), 
	__internal_accurate_pow, 
	(
	param0, 
	param1
	);
	ld.param.f64 	%fd128, [retval0];
	} // callseq 0
	setp.lt.s32 	%p1, %r1, 0;
	selp.f64 	%fd3, 0dFFF8000000000000, %fd128, %p1;
	mul.f64 	%fd4, %fd1, %fd2;
	{
	.reg .b32 %temp; 
	mov.b64 	{%temp, %r2}, %fd4;
	}
	mov.f64 	%fd130, 0d3FE0000000000000;
	{
	.reg .b32 %temp; 
	mov.b64 	{%temp, %r3}, %fd130;
	}
	and.b32  	%r4, %r3, 2146435072;
	abs.f64 	%fd5, %fd4;
	{ // callseq 1, 0
	.param .b64 param0;
	st.param.f64 	[param0], %fd5;
	.param .b64 param1;
	st.param.f64 	[param1], 0d3FE0000000000000;
	.param .b64 retval0;
	call.uni (retval0), 
	__internal_accurate_pow, 
	(
	param0, 
	param1
	);
	ld.param.f64 	%fd131, [retval0];
	} // callseq 1
	setp.lt.s32 	%p2, %r2, 0;
	setp.neu.f64 	%p3, %fd4, 0d0000000000000000;
	shr.s32 	%r45, %r3, 31;
	and.b32  	%r46, %r45, 2146435072;
	mov.b32 	%r47, 0;
	mov.b64 	%fd6, {%r47, %r46};
	selp.f64 	%fd133, 0dFFF8000000000000, %fd131, %p2;
	selp.f64 	%fd647, %fd133, %fd6, %p3;
	add.f64 	%fd134, %fd4, 0d3FE0000000000000;
	{
	.reg .b32 %temp; 
	mov.b64 	{%temp, %r48}, %fd134;
	}
	and.b32  	%r49, %r48, 2146435072;
	setp.ne.s32 	%p4, %r49, 2146435072;
	@%p4 bra 	$L__BB0_5;
	setp.num.f64 	%p5, %fd4, %fd4;
	@%p5 bra 	$L__BB0_3;
	mov.f64 	%fd135, 0d3FE0000000000000;
	add.rn.f64 	%fd647, %fd4, %fd135;
	bra.uni 	$L__BB0_5;
$L__BB0_3:
	setp.neu.f64 	%p6, %fd5, 0d7FF0000000000000;
	@%p6 bra 	$L__BB0_5;
	setp.lt.s32 	%p7, %r3, 0;
	setp.neu.f64 	%p8, %fd4, 0d0000000000000000;
	setp.lt.s32 	%p9, %r2, 0;
	setp.eq.s32 	%p10, %r4, 1071644672;
	selp.b32 	%r51, 0, 2146435072, %p7;
	and.b32  	%r52, %r3, 2147483647;
	setp.ne.s32 	%p11, %r52, 1071644672;
	or.b32  	%r53, %r51, -2147483648;
	selp.b32 	%r54, %r53, %r51, %p11;
	selp.b32 	%r55, %r54, %r51, %p10;
	selp.b32 	%r56, %r55, %r51, %p9;
	selp.b32 	%r57, %r56, %r51, %p8;
	mov.b32 	%r58, 0;
	mov.b64 	%fd647, {%r58, %r57};
$L__BB0_5:
	setp.eq.f64 	%p12, %fd4, 0d3FF0000000000000;
	selp.f64 	%fd11, 0d3FF0000000000000, %fd647, %p12;
	mul.f64 	%fd136, %fd3, 0d0000000000000000;
	mul.f64 	%fd12, %fd136, %fd11;
	mul.f64 	%fd137, %fd3, 0d3F947AE147AE147B;
	mul.f64 	%fd13, %fd137, %fd11;
	fma.rn.f64 	%fd138, %fd12, 0d3FF71547652B82FE, 0d4338000000000000;
	{
	.reg .b32 %temp; 
	mov.b64 	{%r5, %temp}, %fd138;
	}
	mov.f64 	%fd139, 0dC338000000000000;
	add.rn.f64 	%fd140, %fd138, %fd139;
	fma.rn.f64 	%fd141, %fd140, 0dBFE62E42FEFA39EF, %fd12;
	fma.rn.f64 	%fd142, %fd140, 0dBC7ABC9E3B39803F, %fd141;
	fma.rn.f64 	%fd143, %fd142, 0d3E5ADE1569CE2BDF, 0d3E928AF3FCA213EA;
	fma.rn.f64 	%fd144, %fd143, %fd142, 0d3EC71DEE62401315;
	fma.rn.f64 	%fd145, %fd144, %fd142, 0d3EFA01997C89EB71;
	fma.rn.f64 	%fd146, %fd145, %fd142, 0d3F2A01A014761F65;
	fma.rn.f64 	%fd147, %fd146, %fd142, 0d3F56C16C1852B7AF;
	fma.rn.f64 	%fd148, %fd147, %fd142, 0d3F81111111122322;
	fma.rn.f64 	%fd149, %fd148, %fd142, 0d3FA55555555502A1;
	fma.rn.f64 	%fd150, %fd149, %fd142, 0d3FC5555555555511;
	fma.rn.f64 	%fd151, %fd150, %fd142, 0d3FE000000000000B;
	fma.rn.f64 	%fd152, %fd151, %fd142, 0d3FF0000000000000;
	fma.rn.f64 	%fd153, %fd152, %fd142, 0d3FF0000000000000;
	{
	.reg .b32 %temp; 
	mov.b64 	{%r6, %temp}, %fd153;
	}
	{
	.reg .b32 %temp; 
	mov.b64 	{%temp, %r7}, %fd153;
	}
	shl.b32 	%r59, %r5, 20;
	add.s32 	%r60, %r59, %r7;
	mov.b64 	%fd648, {%r6, %r60};
	{
	.reg .b32 %temp; 
	mov.b64 	{%temp, %r61}, %fd12;
	}
	mov.b32 	%f9, %r61;
	abs.f32 	%f1, %f9;
	setp.lt.f32 	%p13, %f1, 0f4086232B;
	@%p13 bra 	$L__BB0_8;
	setp.lt.f64 	%p14, %fd12, 0d0000000000000000;
	add.f64 	%fd154, %fd12, 0d7FF0000000000000;
	selp.f64 	%fd648, 0d0000000000000000, %fd154, %p14;
	setp.geu.f32 	%p15, %f1, 0f40874800;
	@%p15 bra 	$L__BB0_8;
	shr.u32 	%r62, %r5, 31;
	add.s32 	%r63, %r5, %r62;
	shr.s32 	%r64, %r63, 1;
	shl.b32 	%r65, %r64, 20;
	add.s32 	%r66, %r7, %r65;
	mov.b64 	%fd155, {%r6, %r66};
	sub.s32 	%r67, %r5, %r64;
	shl.b32 	%r68, %r67, 20;
	add.s32 	%r69, %r68, 1072693248;
	mov.b32 	%r70, 0;
	mov.b64 	%fd156, {%r70, %r69};
	mul.f64 	%fd648, %fd156, %fd155;
$L__BB0_8:
	abs.f64 	%fd18, %fd13;
	setp.neu.f64 	%p16, %fd18, 0d7FF0000000000000;
	@%p16 bra 	$L__BB0_10;
	mov.f64 	%fd162, 0d0000000000000000;
	mul.rn.f64 	%fd650, %fd13, %fd162;
	mov.b32 	%r253, 1;
	bra.uni 	$L__BB0_13;
$L__BB0_10:
	mul.f64 	%fd157, %fd13, 0d3FE45F306DC9C883;
	cvt.rni.s32.f64 	%r252, %fd157;
	cvt.rn.f64.s32 	%fd158, %r252;
	fma.rn.f64 	%fd159, %fd158, 0dBFF921FB54442D18, %fd13;
	fma.rn.f64 	%fd160, %fd158, 0dBC91A62633145C00, %fd159;
	fma.rn.f64 	%fd650, %fd158, 0dB97B839A252049C0, %fd160;
	setp.ltu.f64 	%p17, %fd18, 0d41E0000000000000;
	@%p17 bra 	$L__BB0_12;
	{ // callseq 2, 0
	.param .b64 param0;
	st.param.f64 	[param0], %fd13;
	.param .align 16 .b8 retval0[16];
	call.uni (retval0), 
	__internal_trig_reduction_slowpathd, 
	(
	param0
	);
	ld.param.f64 	%fd650, [retval0];
	ld.param.b32 	%r252, [retval0+8];
	} // callseq 2
$L__BB0_12:
	add.s32 	%r253, %r252, 1;
$L__BB0_13:
	setp.neu.f64 	%p18, %fd18, 0d7FF0000000000000;
	shl.b32 	%r73, %r253, 6;
	cvt.u64.u32 	%rd1, %r73;
	and.b64  	%rd2, %rd1, 64;
	mov.u64 	%rd3, __cudart_sin_cos_coeffs;
	add.s64 	%rd4, %rd3, %rd2;
	mul.rn.f64 	%fd163, %fd650, %fd650;
	and.b32  	%r74, %r253, 1;
	setp.eq.b32 	%p19, %r74, 1;
	selp.f64 	%fd164, 0dBDA8FF8320FD8164, 0d3DE5DB65F9785EBA, %p19;
	ld.global.nc.v2.f64 	{%fd165, %fd166}, [%rd4];
	fma.rn.f64 	%fd167, %fd164, %fd163, %fd165;
	fma.rn.f64 	%fd168, %fd167, %fd163, %fd166;
	ld.global.nc.v2.f64 	{%fd169, %fd170}, [%rd4+16];
	fma.rn.f64 	%fd171, %fd168, %fd163, %fd169;
	fma.rn.f64 	%fd172, %fd171, %fd163, %fd170;
	ld.global.nc.v2.f64 	{%fd173, %fd174}, [%rd4+32];
	fma.rn.f64 	%fd175, %fd172, %fd163, %fd173;
	fma.rn.f64 	%fd176, %fd175, %fd163, %fd174;
	fma.rn.f64 	%fd177, %fd176, %fd650, %fd650;
	fma.rn.f64 	%fd178, %fd176, %fd163, 0d3FF0000000000000;
	selp.f64 	%fd179, %fd178, %fd177, %p19;
	and.b32  	%r75, %r253, 2;
	setp.eq.s32 	%p20, %r75, 0;
	mov.f64 	%fd180, 0d0000000000000000;
	sub.f64 	%fd181, %fd180, %fd179;
	selp.f64 	%fd24, %fd179, %fd181, %p20;
	@%p18 bra 	$L__BB0_15;
	mov.f64 	%fd187, 0d0000000000000000;
	mul.rn.f64 	%fd651, %fd13, %fd187;
	mov.b32 	%r254, 0;
	bra.uni 	$L__BB0_17;
$L__BB0_15:
	mul.f64 	%fd182, %fd13, 0d3FE45F306DC9C883;
	cvt.rni.s32.f64 	%r254, %fd182;
	cvt.rn.f64.s32 	%fd183, %r254;
	fma.rn.f64 	%fd184, %fd183, 0dBFF921FB54442D18, %fd13;
	fma.rn.f64 	%fd185, %fd183, 0dBC91A62633145C00, %fd184;
	fma.rn.f64 	%fd651, %fd183, 0dB97B839A252049C0, %fd185;
	setp.ltu.f64 	%p21, %fd18, 0d41E0000000000000;
	@%p21 bra 	$L__BB0_17;
	{ // callseq 3, 0
	.param .b64 param0;
	st.param.f64 	[param0], %fd13;
	.param .align 16 .b8 retval0[16];
	call.uni (retval0), 
	__internal_trig_reduction_slowpathd, 
	(
	param0
	);
	ld.param.f64 	%fd651, [retval0];
	ld.param.b32 	%r254, [retval0+8];
	} // callseq 3
$L__BB0_17:
	shl.b32 	%r78, %r254, 6;
	cvt.u64.u32 	%rd5, %r78;
	and.b64  	%rd6, %rd5, 64;
	add.s64 	%rd8, %rd3, %rd6;
	mul.rn.f64 	%fd188, %fd651, %fd651;
	and.b32  	%r79, %r254, 1;
	setp.eq.b32 	%p22, %r79, 1;
	selp.f64 	%fd189, 0dBDA8FF8320FD8164, 0d3DE5DB65F9785EBA, %p22;
	ld.global.nc.v2.f64 	{%fd190, %fd191}, [%rd8];
	fma.rn.f64 	%fd192, %fd189, %fd188, %fd190;
	fma.rn.f64 	%fd193, %fd192, %fd188, %fd191;
	ld.global.nc.v2.f64 	{%fd194, %fd195}, [%rd8+16];
	fma.rn.f64 	%fd196, %fd193, %fd188, %fd194;
	fma.rn.f64 	%fd197, %fd196, %fd188, %fd195;
	ld.global.nc.v2.f64 	{%fd198, %fd199}, [%rd8+32];
	fma.rn.f64 	%fd200, %fd197, %fd188, %fd198;
	fma.rn.f64 	%fd201, %fd200, %fd188, %fd199;
	fma.rn.f64 	%fd202, %fd201, %fd651, %fd651;
	fma.rn.f64 	%fd203, %fd201, %fd188, 0d3FF0000000000000;
	selp.f64 	%fd204, %fd203, %fd202, %p22;
	and.b32  	%r80, %r254, 2;
	setp.eq.s32 	%p23, %r80, 0;
	mov.f64 	%fd205, 0d0000000000000000;
	sub.f64 	%fd206, %fd205, %fd204;
	selp.f64 	%fd207, %fd204, %fd206, %p23;
	mul.f64 	%fd29, %fd648, %fd24;
	mul.f64 	%fd30, %fd648, %fd207;
	sub.f64 	%fd31, %fd2, %fd4;
	{
	.reg .b32 %temp; 
	mov.b64 	{%temp, %r16}, %fd31;
	}
	abs.f64 	%fd32, %fd31;
	{ // callseq 4, 0
	.param .b64 param0;
	st.param.f64 	[param0], %fd32;
	.param .b64 param1;
	st.param.f64 	[param1], 0d3FE0000000000000;
	.param .b64 retval0;
	call.uni (retval0), 
	__internal_accurate_pow, 
	(
	param0, 
	param1
	);
	ld.param.f64 	%fd208, [retval0];
	} // callseq 4
	setp.lt.s32 	%p24, %r16, 0;
	setp.neu.f64 	%p25, %fd31, 0d0000000000000000;
	selp.f64 	%fd210, 0dFFF8000000000000, %fd208, %p24;
	selp.f64 	%fd652, %fd210, %fd6, %p25;
	add.f64 	%fd211, %fd31, 0d3FE0000000000000;
	{
	.reg .b32 %temp; 
	mov.b64 	{%temp, %r81}, %fd211;
	}
	and.b32  	%r82, %r81, 2146435072;
	setp.ne.s32 	%p26, %r82, 2146435072;
	@%p26 bra 	$L__BB0_22;
	setp.num.f64 	%p27, %fd31, %fd31;
	@%p27 bra 	$L__BB0_20;
	mov.f64 	%fd212, 0d3FE0000000000000;
	add.rn.f64 	%fd652, %fd31, %fd212;
	bra.uni 	$L__BB0_22;
$L__BB0_20:
	setp.neu.f64 	%p28, %fd32, 0d7FF0000000000000;
	@%p28 bra 	$L__BB0_22;
	setp.neu.f64 	%p29, %fd31, 0d0000000000000000;
	setp.lt.s32 	%p30, %r16, 0;
	setp.lt.s32 	%p31, %r3, 0;
	setp.eq.s32 	%p32, %r4, 1071644672;
	selp.b32 	%r84, 0, 2146435072, %p31;
	and.b32  	%r85, %r3, 2147483647;
	setp.ne.s32 	%p33, %r85, 1071644672;
	or.b32  	%r86, %r84, -2147483648;
	selp.b32 	%r87, %r86, %r84, %p33;
	selp.b32 	%r88, %r87, %r84, %p32;
	selp.b32 	%r89, %r88, %r84, %p30;
	selp.b32 	%r90, %r89, %r84, %p29;
	mov.b32 	%r91, 0;
	mov.b64 	%fd652, {%r91, %r90};
$L__BB0_22:
	setp.eq.f64 	%p34, %fd31, 0d3FF0000000000000;
	selp.f64 	%fd37, 0d3FF0000000000000, %fd652, %p34;
	mul.f64 	%fd213, %fd3, 0dBF947AE147AE147B;
	mul.f64 	%fd38, %fd213, %fd37;
	fma.rn.f64 	%fd214, %fd38, 0d3FF71547652B82FE, 0d4338000000000000;
	{
	.reg .b32 %temp; 
	mov.b64 	{%r17, %temp}, %fd214;
	}
	mov.f64 	%fd215, 0dC338000000000000;
	add.rn.f64 	%fd216, %fd214, %fd215;
	fma.rn.f64 	%fd217, %fd216, 0dBFE62E42FEFA39EF, %fd38;
	fma.rn.f64 	%fd218, %fd216, 0dBC7ABC9E3B39803F, %fd217;
	fma.rn.f64 	%fd219, %fd218, 0d3E5ADE1569CE2BDF, 0d3E928AF3FCA213EA;
	fma.rn.f64 	%fd220, %fd219, %fd218, 0d3EC71DEE62401315;
	fma.rn.f64 	%fd221, %fd220, %fd218, 0d3EFA01997C89EB71;
	fma.rn.f64 	%fd222, %fd221, %fd218, 0d3F2A01A014761F65;
	fma.rn.f64 	%fd223, %fd222, %fd218, 0d3F56C16C1852B7AF;
	fma.rn.f64 	%fd224, %fd223, %fd218, 0d3F81111111122322;
	fma.rn.f64 	%fd225, %fd224, %fd218, 0d3FA55555555502A1;
	fma.rn.f64 	%fd226, %fd225, %fd218, 0d3FC5555555555511;
	fma.rn.f64 	%fd227, %fd226, %fd218, 0d3FE000000000000B;
	fma.rn.f64 	%fd228, %fd227, %fd218, 0d3FF0000000000000;
	fma.rn.f64 	%fd229, %fd228, %fd218, 0d3FF0000000000000;
	{
	.reg .b32 %temp; 
	mov.b64 	{%r18, %temp}, %fd229;
	}
	{
	.reg .b32 %temp; 
	mov.b64 	{%temp, %r19}, %fd229;
	}
	shl.b32 	%r92, %r17, 20;
	add.s32 	%r93, %r92, %r19;
	mov.b64 	%fd653, {%r18, %r93};
	{
	.reg .b32 %temp; 
	mov.b64 	{%temp, %r94}, %fd38;
	}
	mov.b32 	%f10, %r94;
	abs.f32 	%f2, %f10;
	setp.lt.f32 	%p35, %f2, 0f4086232B;
	@%p35 bra 	$L__BB0_25;
	setp.lt.f64 	%p36, %fd38, 0d0000000000000000;
	add.f64 	%fd230, %fd38, 0d7FF0000000000000;
	selp.f64 	%fd653, 0d0000000000000000, %fd230, %p36;
	setp.geu.f32 	%p37, %f2, 0f40874800;
	@%p37 bra 	$L__BB0_25;
	shr.u32 	%r95, %r17, 31;
	add.s32 	%r96, %r17, %r95;
	shr.s32 	%r97, %r96, 1;
	shl.b32 	%r98, %r97, 20;
	add.s32 	%r99, %r19, %r98;
	mov.b64 	%fd231, {%r18, %r99};
	sub.s32 	%r100, %r17, %r97;
	shl.b32 	%r101, %r100, 20;
	add.s32 	%r102, %r101, 1072693248;
	mov.b32 	%r103, 0;
	mov.b64 	%fd232, {%r103, %r102};
	mul.f64 	%fd653, %fd232, %fd231;
$L__BB0_25:
	sub.f64 	%fd43, %fd4, %fd2;
	mul.f64 	%fd233, %fd37, 0dBF947AE147AE147B;
	mul.f64 	%fd44, %fd3, %fd233;
	fma.rn.f64 	%fd234, %fd44, 0d3FF71547652B82FE, 0d4338000000000000;
	{
	.reg .b32 %temp; 
	mov.b64 	{%r20, %temp}, %fd234;
	}
	mov.f64 	%fd235, 0dC338000000000000;
	add.rn.f64 	%fd236, %fd234, %fd235;
	fma.rn.f64 	%fd237, %fd236, 0dBFE62E42FEFA39EF, %fd44;
	fma.rn.f64 	%fd238, %fd236, 0dBC7ABC9E3B39803F, %fd237;
	fma.rn.f64 	%fd239, %fd238, 0d3E5ADE1569CE2BDF, 0d3E928AF3FCA213EA;
	fma.rn.f64 	%fd240, %fd239, %fd238, 0d3EC71DEE62401315;
	fma.rn.f64 	%fd241, %fd240, %fd238, 0d3EFA01997C89EB71;
	fma.rn.f64 	%fd242, %fd241, %fd238, 0d3F2A01A014761F65;
	fma.rn.f64 	%fd243, %fd242, %fd238, 0d3F56C16C1852B7AF;
	fma.rn.f64 	%fd244, %fd243, %fd238, 0d3F81111111122322;
	fma.rn.f64 	%fd245, %fd244, %fd238, 0d3FA55555555502A1;
	fma.rn.f64 	%fd246, %fd245, %fd238, 0d3FC5555555555511;
	fma.rn.f64 	%fd247, %fd246, %fd238, 0d3FE000000000000B;
	fma.rn.f64 	%fd248, %fd247, %fd238, 0d3FF0000000000000;
	fma.rn.f64 	%fd249, %fd248, %fd238, 0d3FF0000000000000;
	{
	.reg .b32 %temp; 
	mov.b64 	{%r21, %temp}, %fd249;
	}
	{
	.reg .b32 %temp; 
	mov.b64 	{%temp, %r22}, %fd249;
	}
	shl.b32 	%r104, %r20, 20;
	add.s32 	%r105, %r104, %r22;
	mov.b64 	%fd654, {%r21, %r105};
	{
	.reg .b32 %temp; 
	mov.b64 	{%temp, %r106}, %fd44;
	}
	mov.b32 	%f11, %r106;
	abs.f32 	%f3, %f11;
	setp.lt.f32 	%p38, %f3, 0f4086232B;
	@%p38 bra 	$L__BB0_28;
	setp.lt.f64 	%p39, %fd44, 0d0000000000000000;
	add.f64 	%fd250, %fd44, 0d7FF0000000000000;
	selp.f64 	%fd654, 0d0000000000000000, %fd250, %p39;
	setp.geu.f32 	%p40, %f3, 0f40874800;
	@%p40 bra 	$L__BB0_28;
	shr.u32 	%r107, %r20, 31;
	add.s32 	%r108, %r20, %r107;
	shr.s32 	%r109, %r108, 1;
	shl.b32 	%r110, %r109, 20;
	add.s32 	%r111, %r22, %r110;
	mov.b64 	%fd251, {%r21, %r111};
	sub.s32 	%r112, %r20, %r109;
	shl.b32 	%r113, %r112, 20;
	add.s32 	%r114, %r113, 1072693248;
	mov.b32 	%r115, 0;
	mov.b64 	%fd252, {%r115, %r114};
	mul.f64 	%fd654, %fd252, %fd251;
$L__BB0_28:
	mul.f64 	%fd253, %fd1, 0d3E901B2B29A4692C;
	mul.f64 	%fd254, %fd253, %fd43;
	mul.f64 	%fd255, %fd1, 0d3E85798EE2308C3A;
	mul.f64 	%fd256, %fd255, %fd43;
	mul.f64 	%fd257, %fd256, %fd654;
	mul.f64 	%fd258, %fd257, %fd2;
	fma.rn.f64 	%fd49, %fd254, %fd2, %fd258;
	mul.f64 	%fd259, %fd11, 0d0000000000000000;
	mul.f64 	%fd260, %fd11, 0dBF947AE147AE147B;
	mul.f64 	%fd50, %fd3, %fd259;
	mul.f64 	%fd51, %fd3, %fd260;
	fma.rn.f64 	%fd261, %fd50, 0d3FF71547652B82FE, 0d4338000000000000;
	{
	.reg .b32 %temp; 
	mov.b64 	{%r23, %temp}, %fd261;
	}
	mov.f64 	%fd262, 0dC338000000000000;
	add.rn.f64 	%fd263, %fd261, %fd262;
	fma.rn.f64 	%fd264, %fd263, 0dBFE62E42FEFA39EF, %fd50;
	fma.rn.f64 	%fd265, %fd263, 0dBC7ABC9E3B39803F, %fd264;
	fma.rn.f64 	%fd266, %fd265, 0d3E5ADE1569CE2BDF, 0d3E928AF3FCA213EA;
	fma.rn.f64 	%fd267, %fd266, %fd265, 0d3EC71DEE62401315;
	fma.rn.f64 	%fd268, %fd267, %fd265, 0d3EFA01997C89EB71;
	fma.rn.f64 	%fd269, %fd268, %fd265, 0d3F2A01A014761F65;
	fma.rn.f64 	%fd270, %fd269, %fd265, 0d3F56C16C1852B7AF;
	fma.rn.f64 	%fd271, %fd270, %fd265, 0d3F81111111122322;
	fma.rn.f64 	%fd272, %fd271, %fd265, 0d3FA55555555502A1;
	fma.rn.f64 	%fd273, %fd272, %fd265, 0d3FC5555555555511;
	fma.rn.f64 	%fd274, %fd273, %fd265, 0d3FE000000000000B;
	fma.rn.f64 	%fd275, %fd274, %fd265, 0d3FF0000000000000;
	fma.rn.f64 	%fd276, %fd275, %fd265, 0d3FF0000000000000;
	{
	.reg .b32 %temp; 
	mov.b64 	{%r24, %temp}, %fd276;
	}
	{
	.reg .b32 %temp; 
	mov.b64 	{%temp, %r25}, %fd276;
	}
	shl.b32 	%r116, %r23, 20;
	add.s32 	%r117, %r116, %r25;
	mov.b64 	%fd655, {%r24, %r117};
	{
	.reg .b32 %temp; 
	mov.b64 	{%temp, %r118}, %fd50;
	}
	mov.b32 	%f12, %r118;
	abs.f32 	%f4, %f12;
	setp.lt.f32 	%p41, %f4, 0f4086232B;
	@%p41 bra 	$L__BB0_31;
	setp.lt.f64 	%p42, %fd50, 0d0000000000000000;
	add.f64 	%fd277, %fd50, 0d7FF0000000000000;
	selp.f64 	%fd655, 0d0000000000000000, %fd277, %p42;
	setp.geu.f32 	%p43, %f4, 0f40874800;
	@%p43 bra 	$L__BB0_31;
	shr.u32 	%r119, %r23, 31;
	add.s32 	%r120, %r23, %r119;
	shr.s32 	%r121, %r120, 1;
	shl.b32 	%r122, %r121, 20;
	add.s32 	%r123, %r25, %r122;
	mov.b64 	%fd278, {%r24, %r123};
	sub.s32 	%r124, %r23, %r121;
	shl.b32 	%r125, %r124, 20;
	add.s32 	%r126, %r125, 1072693248;
	mov.b32 	%r127, 0;
	mov.b64 	%fd279, {%r127, %r126};
	mul.f64 	%fd655, %fd279, %fd278;
$L__BB0_31:
	abs.f64 	%fd56, %fd51;
	setp.neu.f64 	%p44, %fd56, 0d7FF0000000000000;
	@%p44 bra 	$L__BB0_33;
	mov.f64 	%fd285, 0d0000000000000000;
	mul.rn.f64 	%fd657, %fd51, %fd285;
	mov.b32 	%r256, 1;
	bra.uni 	$L__BB0_36;
$L__BB0_33:
	mul.f64 	%fd280, %fd51, 0d3FE45F306DC9C883;
	cvt.rni.s32.f64 	%r255, %fd280;
	cvt.rn.f64.s32 	%fd281, %r255;
	fma.rn.f64 	%fd282, %fd281, 0dBFF921FB54442D18, %fd51;
	fma.rn.f64 	%fd283, %fd281, 0dBC91A62633145C00, %fd282;
	fma.rn.f64 	%fd657, %fd281, 0dB97B839A252049C0, %fd283;
	setp.ltu.f64 	%p45, %fd56, 0d41E0000000000000;
	@%p45 bra 	$L__BB0_35;
	{ // callseq 5, 0
	.param .b64 param0;
	st.param.f64 	[param0], %fd51;
	.param .align 16 .b8 retval0[16];
	call.uni (retval0), 
	__internal_trig_reduction_slowpathd, 
	(
	param0
	);
	ld.param.f64 	%fd657, [retval0];
	ld.param.b32 	%r255, [retval0+8];
	} // callseq 5
$L__BB0_35:
	add.s32 	%r256, %r255, 1;
$L__BB0_36:
	shl.b32 	%r130, %r256, 6;
	cvt.u64.u32 	%rd9, %r130;
	and.b64  	%rd10, %rd9, 64;
	mov.u64 	%rd11, __cudart_sin_cos_coeffs;
	add.s64 	%rd12, %rd11, %rd10;
	mul.rn.f64 	%fd286, %fd657, %fd657;
	and.b32  	%r131, %r256, 1;
	setp.eq.b32 	%p47, %r131, 1;
	selp.f64 	%fd287, 0dBDA8FF8320FD8164, 0d3DE5DB65F9785EBA, %p47;
	ld.global.nc.v2.f64 	{%fd288, %fd289}, [%rd12];
	fma.rn.f64 	%fd290, %fd287, %fd286, %fd288;
	fma.rn.f64 	%fd291, %fd290, %fd286, %fd289;
	ld.global.nc.v2.f64 	{%fd292, %fd293}, [%rd12+16];
	fma.rn.f64 	%fd294, %fd291, %fd286, %fd292;
	fma.rn.f64 	%fd295, %fd294, %fd286, %fd293;
	ld.global.nc.v2.f64 	{%fd296, %fd297}, [%rd12+32];
	fma.rn.f64 	%fd298, %fd295, %fd286, %fd296;
	fma.rn.f64 	%fd299, %fd298, %fd286, %fd297;
	fma.rn.f64 	%fd300, %fd299, %fd657, %fd657;
	fma.rn.f64 	%fd301, %fd299, %fd286, 0d3FF0000000000000;
	selp.f64 	%fd302, %fd301, %fd300, %p47;
	and.b32  	%r132, %r256, 2;
	setp.eq.s32 	%p48, %r132, 0;
	mov.f64 	%fd303, 0d0000000000000000;
	sub.f64 	%fd304, %fd303, %fd302;
	selp.f64 	%fd62, %fd302, %fd304, %p48;
	@%p44 bra 	$L__BB0_38;
	mov.f64 	%fd310, 0d0000000000000000;
	mul.rn.f64 	%fd658, %fd51, %fd310;
	mov.b32 	%r257, 0;
	bra.uni 	$L__BB0_40;
$L__BB0_38:
	mul.f64 	%fd305, %fd51, 0d3FE45F306DC9C883;
	cvt.rni.s32.f64 	%r257, %fd305;
	cvt.rn.f64.s32 	%fd306, %r257;
	fma.rn.f64 	%fd307, %fd306, 0dBFF921FB54442D18, %fd51;
	fma.rn.f64 	%fd308, %fd306, 0dBC91A62633145C00, %fd307;
	fma.rn.f64 	%fd658, %fd306, 0dB97B839A252049C0, %fd308;
	setp.ltu.f64 	%p49, %fd56, 0d41E0000000000000;
	@%p49 bra 	$L__BB0_40;
	{ // callseq 6, 0
	.param .b64 param0;
	st.param.f64 	[param0], %fd51;
	.param .align 16 .b8 retval0[16];
	call.uni (retval0), 
	__internal_trig_reduction_slowpathd, 
	(
	param0
	);
	ld.param.f64 	%fd658, [retval0];
	ld.param.b32 	%r257, [retval0+8];
	} // callseq 6
$L__BB0_40:
	mul.f64 	%fd311, %fd1, 0d3E75798EE2308C3A;
	sub.f64 	%fd312, %fd4, %fd2;
	mul.f64 	%fd313, %fd311, %fd312;
	setp.lt.s32 	%p50, %r1, 0;
	shl.b32 	%r135, %r257, 6;
	cvt.u64.u32 	%rd13, %r135;
	and.b64  	%rd14, %rd13, 64;
	mov.u64 	%rd15, __cudart_sin_cos_coeffs;
	add.s64 	%rd16, %rd15, %rd14;
	mul.rn.f64 	%fd314, %fd658, %fd658;
	and.b32  	%r136, %r257, 1;
	setp.eq.b32 	%p51, %r136, 1;
	selp.f64 	%fd315, 0dBDA8FF8320FD8164, 0d3DE5DB65F9785EBA, %p51;
	ld.global.nc.v2.f64 	{%fd316, %fd317}, [%rd16];
	fma.rn.f64 	%fd318, %fd315, %fd314, %fd316;
	fma.rn.f64 	%fd319, %fd318, %fd314, %fd317;
	ld.global.nc.v2.f64 	{%fd320, %fd321}, [%rd16+16];
	fma.rn.f64 	%fd322, %fd319, %fd314, %fd320;
	fma.rn.f64 	%fd323, %fd322, %fd314, %fd321;
	ld.global.nc.v2.f64 	{%fd324, %fd325}, [%rd16+32];
	fma.rn.f64 	%fd326, %fd323, %fd314, %fd324;
	fma.rn.f64 	%fd327, %fd326, %fd314, %fd325;
	fma.rn.f64 	%fd328, %fd327, %fd658, %fd658;
	fma.rn.f64 	%fd329, %fd327, %fd314, 0d3FF0000000000000;
	selp.f64 	%fd330, %fd329, %fd328, %p51;
	and.b32  	%r137, %r257, 2;
	setp.eq.s32 	%p52, %r137, 0;
	mov.f64 	%fd331, 0d0000000000000000;
	sub.f64 	%fd332, %fd331, %fd330;
	selp.f64 	%fd333, %fd330, %fd332, %p52;
	mul.f64 	%fd67, %fd655, %fd62;
	mul.f64 	%fd68, %fd655, %fd333;
	mul.f64 	%fd334, %fd313, %fd67;
	fma.rn.f64 	%fd69, %fd334, %fd2, %fd49;
	{
	.reg .b32 %temp; 
	mov.b64 	{%temp, %r34}, %fd1;
	}
	and.b32  	%r35, %r1, 2146435072;
	setp.eq.s32 	%p53, %r35, 1062207488;
	abs.f64 	%fd70, %fd1;
	{ // callseq 7, 0
	.param .b64 param0;
	st.param.f64 	[param0], %fd70;
	.param .b64 param1;
	st.param.f64 	[param1], 0d4000000000000000;
	.param .b64 retval0;
	call.uni (retval0), 
	__internal_accurate_pow, 
	(
	param0, 
	param1
	);
	ld.param.f64 	%fd335, [retval0];
	} // callseq 7
	setp.lt.s32 	%p54, %r34, 0;
	neg.f64 	%fd337, %fd335;
	selp.f64 	%fd338, %fd337, %fd335, %p53;
	selp.f64 	%fd339, %fd338, %fd335, %p54;
	setp.eq.f32 	%p55, %f7, 0f00000000;
	selp.b32 	%r138, %r34, 0, %p53;
	or.b32  	%r139, %r138, 2146435072;
	selp.b32 	%r140, %r139, %r138, %p50;
	mov.b32 	%r141, 0;
	mov.b64 	%fd340, {%r141, %r140};
	selp.f64 	%fd659, %fd340, %fd339, %p55;
	add.f64 	%fd341, %fd1, 0d4000000000000000;
	{
	.reg .b32 %temp; 
	mov.b64 	{%temp, %r142}, %fd341;
	}
	and.b32  	%r143, %r142, 2146435072;
	setp.ne.s32 	%p56, %r143, 2146435072;
	@%p56 bra 	$L__BB0_45;
	setp.num.f32 	%p57, %f7, %f7;
	@%p57 bra 	$L__BB0_43;
	mov.f64 	%fd342, 0d4000000000000000;
	add.rn.f64 	%fd659, %fd1, %fd342;
	bra.uni 	$L__BB0_45;
$L__BB0_43:
	setp.neu.f64 	%p58, %fd70, 0d7FF0000000000000;
	@%p58 bra 	$L__BB0_45;
	selp.b32 	%r145, 0, 2146435072, %p50;
	and.b32  	%r146, %r1, 2147483647;
	setp.ne.s32 	%p62, %r146, 1071644672;
	or.b32  	%r147, %r145, -2147483648;
	selp.b32 	%r148, %r147, %r145, %p62;
	selp.b32 	%r149, %r148, %r145, %p53;
	selp.b32 	%r150, %r149, %r145, %p54;
	mov.b32 	%r151, 0;
	mov.b64 	%fd659, {%r151, %r150};
$L__BB0_45:
	setp.eq.f32 	%p63, %f7, 0f3F800000;
	selp.f64 	%fd75, 0d3FF0000000000000, %fd659, %p63;
	mul.f64 	%fd76, %fd75, 0d3E65798EE2308C3A;
	mul.f64 	%fd343, %fd37, 0dBFA47AE147AE147B;
	mul.f64 	%fd77, %fd3, %fd343;
	fma.rn.f64 	%fd344, %fd77, 0d3FF71547652B82FE, 0d4338000000000000;
	{
	.reg .b32 %temp; 
	mov.b64 	{%r36, %temp}, %fd344;
	}
	mov.f64 	%fd345, 0dC338000000000000;
	add.rn.f64 	%fd346, %fd344, %fd345;
	fma.rn.f64 	%fd347, %fd346, 0dBFE62E42FEFA39EF, %fd77;
	fma.rn.f64 	%fd348, %fd346, 0dBC7ABC9E3B39803F, %fd347;
	fma.rn.f64 	%fd349, %fd348, 0d3E5ADE1569CE2BDF, 0d3E928AF3FCA213EA;
	fma.rn.f64 	%fd350, %fd349, %fd348, 0d3EC71DEE62401315;
	fma.rn.f64 	%fd351, %fd350, %fd348, 0d3EFA01997C89EB71;
	fma.rn.f64 	%fd352, %fd351, %fd348, 0d3F2A01A014761F65;
	fma.rn.f64 	%fd353, %fd352, %fd348, 0d3F56C16C1852B7AF;
	fma.rn.f64 	%fd354, %fd353, %fd348, 0d3F81111111122322;
	fma.rn.f64 	%fd355, %fd354, %fd348, 0d3FA55555555502A1;
	fma.rn.f64 	%fd356, %fd355, %fd348, 0d3FC5555555555511;
	fma.rn.f64 	%fd357, %fd356, %fd348, 0d3FE000000000000B;
	fma.rn.f64 	%fd358, %fd357, %fd348, 0d3FF0000000000000;
	fma.rn.f64 	%fd359, %fd358, %fd348, 0d3FF0000000000000;
	{
	.reg .b32 %temp; 
	mov.b64 	{%r37, %temp}, %fd359;
	}
	{
	.reg .b32 %temp; 
	mov.b64 	{%temp, %r38}, %fd359;
	}
	shl.b32 	%r152, %r36, 20;
	add.s32 	%r153, %r152, %r38;
	mov.b64 	%fd660, {%r37, %r153};
	{
	.reg .b32 %temp; 
	mov.b64 	{%temp, %r154}, %fd77;
	}
	mov.b32 	%f13, %r154;
	abs.f32 	%f5, %f13;
	setp.lt.f32 	%p64, %f5, 0f4086232B;
	@%p64 bra 	$L__BB0_48;
	setp.lt.f64 	%p65, %fd77, 0d0000000000000000;
	add.f64 	%fd360, %fd77, 0d7FF0000000000000;
	selp.f64 	%fd660, 0d0000000000000000, %fd360, %p65;
	setp.geu.f32 	%p66, %f5, 0f40874800;
	@%p66 bra 	$L__BB0_48;
	shr.u32 	%r155, %r36, 31;
	add.s32 	%r156, %r36, %r155;
	shr.s32 	%r157, %r156, 1;
	shl.b32 	%r158, %r157, 20;
	add.s32 	%r159, %r38, %r158;
	mov.b64 	%fd361, {%r37, %r159};
	sub.s32 	%r160, %r36, %r157;
	shl.b32 	%r161, %r160, 20;
	add.s32 	%r162, %r161, 1072693248;
	mov.b32 	%r163, 0;
	mov.b64 	%fd362, {%r163, %r162};
	mul.f64 	%fd660, %fd362, %fd361;
$L__BB0_48:
	{
	.reg .b32 %temp; 
	mov.b64 	{%temp, %r39}, %fd2;
	}
	abs.f64 	%fd82, %fd2;
	{ // callseq 8, 0
	.param .b64 param0;
	st.param.f64 	[param0], %fd82;
	.param .b64 param1;
	st.param.f64 	[param1], 0d4000000000000000;
	.param .b64 retval0;
	call.uni (retval0), 
	__internal_accurate_pow, 
	(
	param0, 
	param1
	);
	ld.param.f64 	%fd363, [retval0];
	} // callseq 8
	setp.lt.s32 	%p70, %r39, 0;
	neg.f64 	%fd365, %fd363;
	selp.f64 	%fd366, %fd365, %fd363, %p53;
	selp.f64 	%fd367, %fd366, %fd363, %p70;
	setp.eq.f32 	%p71, %f8, 0f00000000;
	selp.b32 	%r164, %r39, 0, %p53;
	or.b32  	%r165, %r164, 2146435072;
	selp.b32 	%r166, %r165, %r164, %p50;
	mov.b32 	%r167, 0;
	mov.b64 	%fd368, {%r167, %r166};
	selp.f64 	%fd661, %fd368, %fd367, %p71;
	add.f64 	%fd369, %fd2, 0d4000000000000000;
	{
	.reg .b32 %temp; 
	mov.b64 	{%temp, %r168}, %fd369;
	}
	and.b32  	%r169, %r168, 2146435072;
	setp.ne.s32 	%p72, %r169, 2146435072;
	@%p72 bra 	$L__BB0_53;
	setp.num.f32 	%p73, %f8, %f8;
	@%p73 bra 	$L__BB0_51;
	mov.f64 	%fd370, 0d4000000000000000;
	add.rn.f64 	%fd661, %fd2, %fd370;
	bra.uni 	$L__BB0_53;
$L__BB0_51:
	setp.neu.f64 	%p74, %fd82, 0d7FF0000000000000;
	@%p74 bra 	$L__BB0_53;
	selp.b32 	%r171, 0, 2146435072, %p50;
	and.b32  	%r172, %r1, 2147483647;
	setp.ne.s32 	%p78, %r172, 1071644672;
	or.b32  	%r173, %r171, -2147483648;
	selp.b32 	%r174, %r173, %r171, %p78;
	selp.b32 	%r175, %r174, %r171, %p53;
	selp.b32 	%r176, %r175, %r171, %p70;
	mov.b32 	%r177, 0;
	mov.b64 	%fd661, {%r177, %r176};
$L__BB0_53:
	setp.eq.f32 	%p82, %f8, 0f3F800000;
	selp.f64 	%fd87, 0d3FF0000000000000, %fd661, %p82;
	mul.f64 	%fd371, %fd76, %fd660;
	fma.rn.f64 	%fd372, %fd371, %fd87, %fd69;
	mul.f64 	%fd373, %fd1, 0dBE85798EE2308C3A;
	sub.f64 	%fd88, %fd4, %fd2;
	mul.f64 	%fd374, %fd373, %fd88;
	mul.f64 	%fd375, %fd374, %fd654;
	mul.f64 	%fd376, %fd375, %fd67;
	mul.f64 	%fd377, %fd375, %fd68;
	fma.rn.f64 	%fd378, %fd376, %fd2, %fd372;
	mul.f64 	%fd379, %fd1, 0d3E75798EE2308C3A;
	mul.f64 	%fd380, %fd379, %fd88;
	mul.f64 	%fd381, %fd380, %fd68;
	fma.rn.f64 	%fd382, %fd381, %fd2, 0d0000000000000000;
	fma.rn.f64 	%fd383, %fd377, %fd2, %fd382;
	mul.f64 	%fd384, %fd75, 0d3E75798EE2308C3A;
	mul.f64 	%fd385, %fd654, %fd384;
	mul.f64 	%fd386, %fd67, %fd385;
	mul.f64 	%fd387, %fd68, %fd385;
	fma.rn.f64 	%fd388, %fd386, %fd87, %fd378;
	fma.rn.f64 	%fd389, %fd387, %fd87, %fd383;
	mul.f64 	%fd390, %fd385, %fd87;
	sub.f64 	%fd391, %fd388, %fd390;
	mul.f64 	%fd89, %fd75, 0dBE65798EE2308C3A;
	mul.f64 	%fd392, %fd67, %fd89;
	mul.f64 	%fd393, %fd68, %fd89;
	fma.rn.f64 	%fd90, %fd392, %fd87, %fd391;
	fma.rn.f64 	%fd91, %fd393, %fd87, %fd389;
	{
	.reg .b32 %temp; 
	mov.b64 	{%temp, %r40}, %fd88;
	}
	abs.f64 	%fd92, %fd88;
	{ // callseq 9, 0
	.param .b64 param0;
	st.param.f64 	[param0], %fd92;
	.param .b64 param1;
	st.param.f64 	[param1], 0d4000000000000000;
	.param .b64 retval0;
	call.uni (retval0), 
	__internal_accurate_pow, 
	(
	param0, 
	param1
	);
	ld.param.f64 	%fd394, [retval0];
	} // callseq 9
	setp.lt.s32 	%p83, %r40, 0;
	neg.f64 	%fd396, %fd394;
	selp.f64 	%fd397, %fd396, %fd394, %p53;
	selp.f64 	%fd398, %fd397, %fd394, %p83;
	setp.eq.f64 	%p84, %fd88, 0d0000000000000000;
	selp.b32 	%r178, %r40, 0, %p53;
	or.b32  	%r179, %r178, 2146435072;
	selp.b32 	%r180, %r179, %r178, %p50;
	mov.b32 	%r181, 0;
	mov.b64 	%fd399, {%r181, %r180};
	selp.f64 	%fd662, %fd399, %fd398, %p84;
	add.f64 	%fd400, %fd88, 0d4000000000000000;
	{
	.reg .b32 %temp; 
	mov.b64 	{%temp, %r182}, %fd400;
	}
	and.b32  	%r183, %r182, 2146435072;
	setp.ne.s32 	%p85, %r183, 2146435072;
	@%p85 bra 	$L__BB0_58;
	setp.num.f64 	%p86, %fd88, %fd88;
	@%p86 bra 	$L__BB0_56;
	mov.f64 	%fd401, 0d4000000000000000;
	add.rn.f64 	%fd662, %fd88, %fd401;
	bra.uni 	$L__BB0_58;
$L__BB0_56:
	setp.neu.f64 	%p87, %fd92, 0d7FF0000000000000;
	@%p87 bra 	$L__BB0_58;
	selp.b32 	%r185, 0, 2146435072, %p50;
	and.b32  	%r186, %r1, 2147483647;
	setp.ne.s32 	%p91, %r186, 1071644672;
	or.b32  	%r187, %r185, -2147483648;
	selp.b32 	%r188, %r187, %r185, %p91;
	selp.b32 	%r189, %r188, %r185, %p53;
	selp.b32 	%r190, %r189, %r185, %p83;
	mov.b32 	%r191, 0;
	mov.b64 	%fd662, {%r191, %r190};
$L__BB0_58:
	sub.f64 	%fd402, %fd4, %fd2;
	setp.eq.f64 	%p92, %fd402, 0d3FF0000000000000;
	selp.f64 	%fd97, 0d3FF0000000000000, %fd662, %p92;
	mul.f64 	%fd403, %fd660, 0dBE65798EE2308C3A;
	mul.f64 	%fd404, %fd403, %fd97;
	fma.rn.f64 	%fd98, %fd67, %fd404, %fd90;
	fma.rn.f64 	%fd99, %fd68, %fd404, %fd91;
	mov.f64 	%fd405, 0d3FF8000000000000;
	{
	.reg .b32 %temp; 
	mov.b64 	{%temp, %r41}, %fd405;
	}
	setp.neu.f64 	%p93, %fd4, 0d0000000000000000;
	@%p93 bra 	$L__BB0_60;
	and.b32  	%r192, %r41, 2146435072;
	setp.eq.s32 	%p95, %r192, 1073741824;
	selp.b32 	%r193, %r2, 0, %p95;
	setp.lt.s32 	%p96, %r41, 0;
	or.b32  	%r194, %r193, 2146435072;
	selp.b32 	%r195, %r194, %r193, %p96;
	mov.b32 	%r196, 0;
	mov.b64 	%fd664, {%r196, %r195};
	bra.uni 	$L__BB0_61;
$L__BB0_60:
	setp.lt.s32 	%p94, %r2, 0;
	{ // callseq 10, 0
	.param .b64 param0;
	st.param.f64 	[param0], %fd5;
	.param .b64 param1;
	st.param.f64 	[param1], 0d3FF8000000000000;
	.param .b64 retval0;
	call.uni (retval0), 
	__internal_accurate_pow, 
	(
	param0, 
	param1
	);
	ld.param.f64 	%fd406, [retval0];
	} // callseq 10
	selp.f64 	%fd664, 0dFFF8000000000000, %fd406, %p94;
$L__BB0_61:
	add.f64 	%fd408, %fd4, 0d3FF8000000000000;
	{
	.reg .b32 %temp; 
	mov.b64 	{%temp, %r197}, %fd408;
	}
	and.b32  	%r198, %r197, 2146435072;
	setp.ne.s32 	%p97, %r198, 2146435072;
	@%p97 bra 	$L__BB0_66;
	setp.num.f64 	%p98, %fd4, %fd4;
	@%p98 bra 	$L__BB0_64;
	mov.f64 	%fd409, 0d3FF8000000000000;
	add.rn.f64 	%fd664, %fd4, %fd409;
	bra.uni 	$L__BB0_66;
$L__BB0_64:
	setp.neu.f64 	%p99, %fd5, 0d7FF0000000000000;
	@%p99 bra 	$L__BB0_66;
	and.b32  	%r199, %r41, 2146435072;
	setp.eq.s32 	%p100, %r199, 1073741824;
	setp.lt.s32 	%p101, %r2, 0;
	setp.lt.s32 	%p102, %r41, 0;
	selp.b32 	%r200, 0, 2146435072, %p102;
	and.b32  	%r201, %r41, 2147483647;
	setp.ne.s32 	%p103, %r201, 1071644672;
	or.b32  	%r202, %r200, -2147483648;
	selp.b32 	%r203, %r202, %r200, %p103;
	selp.b32 	%r204, %r203, %r200, %p100;
	selp.b32 	%r205, %r204, %r200, %p101;
	mov.b32 	%r206, 0;
	mov.b64 	%fd664, {%r206, %r205};
$L__BB0_66:
	setp.eq.f64 	%p104, %fd4, 0d3FF0000000000000;
	selp.f64 	%fd106, 0d3FF0000000000000, %fd664, %p104;
	mul.f64 	%fd410, %fd106, 0d0000000000000000;
	fma.rn.f64 	%fd107, %fd37, %fd410, %fd98;
	setp.neu.f64 	%p105, %fd31, 0d0000000000000000;
	@%p105 bra 	$L__BB0_68;
	and.b32  	%r207, %r41, 2146435072;
	setp.eq.s32 	%p107, %r207, 1073741824;
	selp.b32 	%r208, %r16, 0, %p107;
	setp.lt.s32 	%p108, %r41, 0;
	or.b32  	%r209, %r208, 2146435072;
	selp.b32 	%r210, %r209, %r208, %p108;
	mov.b32 	%r211, 0;
	mov.b64 	%fd666, {%r211, %r210};
	bra.uni 	$L__BB0_69;
$L__BB0_68:
	setp.lt.s32 	%p106, %r16, 0;
	{ // callseq 11, 0
	.param .b64 param0;
	st.param.f64 	[param0], %fd32;
	.param .b64 param1;
	st.param.f64 	[param1], 0d3FF8000000000000;
	.param .b64 retval0;
	call.uni (retval0), 
	__internal_accurate_pow, 
	(
	param0, 
	param1
	);
	ld.param.f64 	%fd411, [retval0];
	} // callseq 11
	selp.f64 	%fd666, 0dFFF8000000000000, %fd411, %p106;
$L__BB0_69:
	add.f64 	%fd413, %fd31, 0d3FF8000000000000;
	{
	.reg .b32 %temp; 
	mov.b64 	{%temp, %r212}, %fd413;
	}
	and.b32  	%r213, %r212, 2146435072;
	setp.ne.s32 	%p109, %r213, 2146435072;
	@%p109 bra 	$L__BB0_74;
	setp.num.f64 	%p110, %fd31, %fd31;
	@%p110 bra 	$L__BB0_72;
	mov.f64 	%fd414, 0d3FF8000000000000;
	add.rn.f64 	%fd666, %fd31, %fd414;
	bra.uni 	$L__BB0_74;
$L__BB0_72:
	setp.neu.f64 	%p111, %fd32, 0d7FF0000000000000;
	@%p111 bra 	$L__BB0_74;
	and.b32  	%r214, %r41, 2146435072;
	setp.eq.s32 	%p112, %r214, 1073741824;
	setp.lt.s32 	%p113, %r16, 0;
	setp.lt.s32 	%p114, %r41, 0;
	selp.b32 	%r215, 0, 2146435072, %p114;
	and.b32  	%r216, %r41, 2147483647;
	setp.ne.s32 	%p115, %r216, 1071644672;
	or.b32  	%r217, %r215, -2147483648;
	selp.b32 	%r218, %r217, %r215, %p115;
	selp.b32 	%r219, %r218, %r215, %p112;
	selp.b32 	%r220, %r219, %r215, %p113;
	mov.b32 	%r221, 0;
	mov.b64 	%fd666, {%r221, %r220};
$L__BB0_74:
	mul.f64 	%fd415, %fd106, 0d3E85798EE2308C3A;
	mul.f64 	%fd416, %fd11, 0d3E85798EE2308C3A;
	mul.f64 	%fd417, %fd1, 0dBD5CD2B297D889BE;
	mul.f64 	%fd418, %fd30, %fd30;
	mul.f64 	%fd419, %fd29, %fd29;
	sub.f64 	%fd420, %fd419, %fd418;
	rcp.rn.f64 	%fd421, %fd420;
	mul.f64 	%fd422, %fd417, %fd29;
	mul.f64 	%fd423, %fd422, %fd421;
	mul.f64 	%fd424, %fd423, %fd653;
	mul.f64 	%fd425, %fd1, %fd2;
	sub.f64 	%fd426, %fd425, %fd2;
	mul.f64 	%fd427, %fd426, %fd424;
	mul.f64 	%fd428, %fd427, %fd1;
	mul.f64 	%fd429, %fd428, %fd654;
	neg.f64 	%fd430, %fd30;
	mul.f64 	%fd431, %fd417, %fd430;
	mul.f64 	%fd432, %fd431, %fd421;
	mul.f64 	%fd433, %fd432, %fd653;
	mul.f64 	%fd434, %fd426, %fd433;
	mul.f64 	%fd435, %fd434, %fd1;
	mul.f64 	%fd436, %fd435, %fd654;
	setp.eq.f64 	%p116, %fd31, 0d3FF0000000000000;
	selp.f64 	%fd114, 0d3FF0000000000000, %fd666, %p116;
	mul.f64 	%fd437, %fd11, 0d0000000000000000;
	mul.f64 	%fd438, %fd437, %fd660;
	mul.f64 	%fd439, %fd416, %fd660;
	mul.f64 	%fd440, %fd439, %fd114;
	fma.rn.f64 	%fd441, %fd438, %fd114, %fd107;
	mul.f64 	%fd442, %fd37, %fd415;
	sub.f64 	%fd443, %fd99, %fd442;
	sub.f64 	%fd444, %fd443, %fd440;
	mul.f64 	%fd445, %fd97, 0dBE65798EE2308C3A;
	fma.rn.f64 	%fd446, %fd67, %fd445, %fd441;
	fma.rn.f64 	%fd447, %fd68, %fd445, %fd444;
	mul.f64 	%fd448, %fd660, 0d3E65798EE2308C3A;
	fma.rn.f64 	%fd449, %fd448, %fd97, %fd446;
	add.f64 	%fd450, %fd447, 0d0000000000000000;
	mul.f64 	%fd451, %fd1, 0d3E75798EE2308C3A;
	mul.f64 	%fd452, %fd451, %fd660;
	mul.f64 	%fd453, %fd426, %fd452;
	mul.f64 	%fd454, %fd67, %fd453;
	mul.f64 	%fd455, %fd68, %fd453;
	fma.rn.f64 	%fd456, %fd454, %fd2, %fd449;
	fma.rn.f64 	%fd457, %fd455, %fd2, %fd450;
	mul.f64 	%fd458, %fd97, 0d3E75798EE2308C3A;
	mul.f64 	%fd459, %fd654, %fd458;
	fma.rn.f64 	%fd460, %fd67, %fd459, %fd456;
	fma.rn.f64 	%fd461, %fd68, %fd459, %fd457;
	fma.rn.f64 	%fd462, %fd97, 0d3E65798EE2308C3A, %fd460;
	mul.f64 	%fd463, %fd89, %fd660;
	mul.f64 	%fd464, %fd67, %fd463;
	mul.f64 	%fd465, %fd68, %fd463;
	fma.rn.f64 	%fd466, %fd464, %fd87, %fd462;
	fma.rn.f64 	%fd467, %fd465, %fd87, %fd461;
	mul.f64 	%fd115, %fd1, 0d3E901B2B29A4692C;
	mul.f64 	%fd468, %fd115, %fd660;
	mul.f64 	%fd469, %fd426, %fd468;
	fma.rn.f64 	%fd470, %fd469, %fd2, %fd466;
	fma.rn.f64 	%fd471, %fd76, %fd87, %fd470;
	fma.rn.f64 	%fd472, %fd437, %fd114, %fd471;
	fma.rn.f64 	%fd473, %fd416, %fd114, %fd467;
	sub.f64 	%fd474, %fd472, %fd459;
	mul.f64 	%fd475, %fd106, 0d0000000000000000;
	mul.f64 	%fd476, %fd660, %fd475;
	mul.f64 	%fd477, %fd660, %fd415;
	fma.rn.f64 	%fd478, %fd37, %fd476, %fd474;
	fma.rn.f64 	%fd479, %fd37, %fd477, %fd473;
	mul.f64 	%fd480, %fd429, %fd478;
	fma.rn.f64 	%fd481, %fd436, %fd479, %fd480;
	mul.f64 	%fd482, %fd436, %fd478;
	mul.f64 	%fd483, %fd429, %fd479;
	sub.f64 	%fd484, %fd482, %fd483;
	mul.f64 	%fd485, %fd478, %fd478;
	mul.f64 	%fd486, %fd479, %fd479;
	sub.f64 	%fd487, %fd485, %fd486;
	rcp.rn.f64 	%fd488, %fd487;
	mul.f64 	%fd489, %fd481, %fd488;
	mul.f64 	%fd490, %fd484, %fd488;
	mul.f64 	%fd491, %fd489, %fd2;
	mul.f64 	%fd492, %fd490, %fd2;
	mul.f64 	%fd493, %fd68, %fd492;
	fma.rn.f64 	%fd494, %fd67, %fd491, %fd493;
	mul.f64 	%fd495, %fd67, %fd492;
	mul.f64 	%fd496, %fd68, %fd491;
	sub.f64 	%fd497, %fd495, %fd496;
	mul.f64 	%fd498, %fd67, %fd67;
	mul.f64 	%fd499, %fd68, %fd68;
	sub.f64 	%fd500, %fd498, %fd499;
	rcp.rn.f64 	%fd501, %fd500;
	mul.f64 	%fd116, %fd501, %fd494;
	mul.f64 	%fd117, %fd501, %fd497;
	mul.f64 	%fd502, %fd3, 0dBFA47AE147AE147B;
	mul.f64 	%fd118, %fd502, %fd37;
	fma.rn.f64 	%fd503, %fd118, 0d3FF71547652B82FE, 0d4338000000000000;
	{
	.reg .b32 %temp; 
	mov.b64 	{%r42, %temp}, %fd503;
	}
	mov.f64 	%fd504, 0dC338000000000000;
	add.rn.f64 	%fd505, %fd503, %fd504;
	fma.rn.f64 	%fd506, %fd505, 0dBFE62E42FEFA39EF, %fd118;
	fma.rn.f64 	%fd507, %fd505, 0dBC7ABC9E3B39803F, %fd506;
	fma.rn.f64 	%fd508, %fd507, 0d3E5ADE1569CE2BDF, 0d3E928AF3FCA213EA;
	fma.rn.f64 	%fd509, %fd508, %fd507, 0d3EC71DEE62401315;
	fma.rn.f64 	%fd510, %fd509, %fd507, 0d3EFA01997C89EB71;
	fma.rn.f64 	%fd511, %fd510, %fd507, 0d3F2A01A014761F65;
	fma.rn.f64 	%fd512, %fd511, %fd507, 0d3F56C16C1852B7AF;
	fma.rn.f64 	%fd513, %fd512, %fd507, 0d3F81111111122322;
	fma.rn.f64 	%fd514, %fd513, %fd507, 0d3FA55555555502A1;
	fma.rn.f64 	%fd515, %fd514, %fd507, 0d3FC5555555555511;
	fma.rn.f64 	%fd516, %fd515, %fd507, 0d3FE000000000000B;
	fma.rn.f64 	%fd517, %fd516, %fd507, 0d3FF0000000000000;
	fma.rn.f64 	%fd518, %fd517, %fd507, 0d3FF0000000000000;
	{
	.reg .b32 %temp; 
	mov.b64 	{%r43, %temp}, %fd518;
	}
	{
	.reg .b32 %temp; 
	mov.b64 	{%temp, %r44}, %fd518;
	}
	shl.b32 	%r222, %r42, 20;
	add.s32 	%r223, %r222, %r44;
	mov.b64 	%fd667, {%r43, %r223};
	{
	.reg .b32 %temp; 
	mov.b64 	{%temp, %r224}, %fd118;
	}
	mov.b32 	%f14, %r224;
	abs.f32 	%f6, %f14;
	setp.lt.f32 	%p117, %f6, 0f4086232B;
	@%p117 bra 	$L__BB0_77;
	setp.lt.f64 	%p118, %fd118, 0d0000000000000000;
	add.f64 	%fd519, %fd118, 0d7FF0000000000000;
	selp.f64 	%fd667, 0d0000000000000000, %fd519, %p118;
	setp.geu.f32 	%p119, %f6, 0f40874800;
	@%p119 bra 	$L__BB0_77;
	shr.u32 	%r225, %r42, 31;
	add.s32 	%r226, %r42, %r225;
	shr.s32 	%r227, %r226, 1;
	shl.b32 	%r228, %r227, 20;
	add.s32 	%r229, %r44, %r228;
	mov.b64 	%fd520, {%r43, %r229};
	sub.s32 	%r230, %r42, %r227;
	shl.b32 	%r231, %r230, 20;
	add.s32 	%r232, %r231, 1072693248;
	mov.b32 	%r233, 0;
	mov.b64 	%fd521, {%r233, %r232};
	mul.f64 	%fd667, %fd521, %fd520;
$L__BB0_77:
	setp.eq.f64 	%p120, %fd31, 0d0000000000000000;
	setp.eq.s32 	%p121, %r35, 1062207488;
	setp.lt.s32 	%p123, %r16, 0;
	setp.lt.s32 	%p124, %r1, 0;
	{ // callseq 12, 0
	.param .b64 param0;
	st.param.f64 	[param0], %fd32;
	.param .b64 param1;
	st.param.f64 	[param1], 0d4000000000000000;
	.param .b64 retval0;
	call.uni (retval0), 
	__internal_accurate_pow, 
	(
	param0, 
	param1
	);
	ld.param.f64 	%fd522, [retval0];
	} // callseq 12
	neg.f64 	%fd524, %fd522;
	selp.f64 	%fd525, %fd524, %fd522, %p121;
	selp.f64 	%fd526, %fd525, %fd522, %p123;
	selp.b32 	%r234, %r16, 0, %p121;
	or.b32  	%r235, %r234, 2146435072;
	selp.b32 	%r236, %r235, %r234, %p124;
	mov.b32 	%r237, 0;
	mov.b64 	%fd527, {%r237, %r236};
	selp.f64 	%fd668, %fd527, %fd526, %p120;
	add.f64 	%fd528, %fd31, 0d4000000000000000;
	{
	.reg .b32 %temp; 
	mov.b64 	{%temp, %r238}, %fd528;
	}
	and.b32  	%r239, %r238, 2146435072;
	setp.ne.s32 	%p125, %r239, 2146435072;
	@%p125 bra 	$L__BB0_82;
	setp.num.f64 	%p126, %fd31, %fd31;
	@%p126 bra 	$L__BB0_80;
	mov.f64 	%fd529, 0d4000000000000000;
	add.rn.f64 	%fd668, %fd31, %fd529;
	bra.uni 	$L__BB0_82;
$L__BB0_80:
	setp.neu.f64 	%p127, %fd32, 0d7FF0000000000000;
	@%p127 bra 	$L__BB0_82;
	setp.eq.s32 	%p128, %r35, 1062207488;
	setp.lt.s32 	%p129, %r16, 0;
	setp.lt.s32 	%p130, %r1, 0;
	selp.b32 	%r241, 0, 2146435072, %p130;
	and.b32  	%r242, %r1, 2147483647;
	setp.ne.s32 	%p131, %r242, 1071644672;
	or.b32  	%r243, %r241, -2147483648;
	selp.b32 	%r244, %r243, %r241, %p131;
	selp.b32 	%r245, %r244, %r241, %p128;
	selp.b32 	%r246, %r245, %r241, %p129;
	mov.b32 	%r247, 0;
	mov.b64 	%fd668, {%r247, %r246};
$L__BB0_82:
	mul.f64 	%fd530, %fd29, 0d3E75798EE2308C3A;
	mul.f64 	%fd531, %fd30, 0d3E75798EE2308C3A;
	mul.f64 	%fd532, %fd116, %fd2;
	mul.f64 	%fd533, %fd117, %fd2;
	setp.eq.f64 	%p132, %fd31, 0d3FF0000000000000;
	mul.f64 	%fd534, %fd667, 0d3E65798EE2308C3A;
	add.u64 	%rd17, %SP, 0;
	add.u64 	%rd18, %SPL, 0;
	selp.f64 	%fd535, 0d3FF0000000000000, %fd668, %p132;
	mul.f64 	%fd536, %fd530, %fd1;
	mul.f64 	%fd537, %fd536, %fd2;
	mul.f64 	%fd538, %fd31, %fd537;
	mul.f64 	%fd539, %fd114, 0d0000000000000000;
	mul.f64 	%fd540, %fd667, 0dBE901B2B29A4692C;
	mul.f64 	%fd541, %fd540, %fd1;
	mul.f64 	%fd542, %fd541, %fd2;
	mul.f64 	%fd543, %fd31, %fd542;
	fma.rn.f64 	%fd544, %fd11, %fd539, %fd543;
	sub.f64 	%fd545, %fd544, %fd538;
	fma.rn.f64 	%fd546, %fd534, %fd535, %fd545;
	mul.f64 	%fd547, %fd667, 0d0000000000000000;
	mul.f64 	%fd548, %fd667, 0d3E85798EE2308C3A;
	mul.f64 	%fd549, %fd114, %fd547;
	mul.f64 	%fd550, %fd114, %fd548;
	fma.rn.f64 	%fd551, %fd11, %fd549, %fd546;
	mul.f64 	%fd552, %fd531, %fd1;
	mul.f64 	%fd553, %fd552, %fd2;
	mul.f64 	%fd554, %fd31, %fd553;
	mul.f64 	%fd555, %fd114, 0d3E85798EE2308C3A;
	mul.f64 	%fd556, %fd11, %fd555;
	mov.f64 	%fd557, 0d0000000000000000;
	sub.f64 	%fd558, %fd557, %fd556;
	sub.f64 	%fd559, %fd558, %fd554;
	fma.rn.f64 	%fd560, %fd11, %fd550, %fd559;
	mul.f64 	%fd561, %fd37, 0d0000000000000000;
	mul.f64 	%fd562, %fd37, 0d3E85798EE2308C3A;
	fma.rn.f64 	%fd563, %fd561, %fd106, %fd551;
	fma.rn.f64 	%fd564, %fd562, %fd106, %fd560;
	mul.f64 	%fd565, %fd1, %fd1;
	mul.f64 	%fd566, %fd565, %fd534;
	mul.f64 	%fd567, %fd2, %fd2;
	fma.rn.f64 	%fd568, %fd567, %fd566, %fd563;
	mul.f64 	%fd569, %fd29, 0dBE65798EE2308C3A;
	mul.f64 	%fd570, %fd30, 0dBE65798EE2308C3A;
	fma.rn.f64 	%fd571, %fd569, %fd535, %fd568;
	fma.rn.f64 	%fd572, %fd570, %fd535, %fd564;
	mul.f64 	%fd573, %fd115, %fd2;
	mul.f64 	%fd574, %fd573, %fd31;
	sub.f64 	%fd575, %fd571, %fd574;
	mul.f64 	%fd576, %fd29, 0d3E85798EE2308C3A;
	mul.f64 	%fd577, %fd30, 0d3E85798EE2308C3A;
	mul.f64 	%fd578, %fd576, %fd653;
	mul.f64 	%fd579, %fd577, %fd653;
	mul.f64 	%fd580, %fd578, %fd1;
	mul.f64 	%fd581, %fd579, %fd1;
	mul.f64 	%fd582, %fd580, %fd2;
	mul.f64 	%fd583, %fd581, %fd2;
	fma.rn.f64 	%fd584, %fd31, %fd582, %fd575;
	fma.rn.f64 	%fd585, %fd31, %fd583, %fd572;
	mul.f64 	%fd586, %fd653, 0dBE75798EE2308C3A;
	fma.rn.f64 	%fd587, %fd586, %fd535, %fd584;
	mul.f64 	%fd588, %fd37, %fd547;
	mul.f64 	%fd589, %fd37, %fd548;
	mul.f64 	%fd590, %fd106, %fd589;
	fma.rn.f64 	%fd591, %fd106, %fd588, %fd587;
	sub.f64 	%fd592, %fd585, %fd590;
	mul.f64 	%fd593, %fd667, 0dBE65798EE2308C3A;
	mul.f64 	%fd594, %fd29, %fd593;
	mul.f64 	%fd595, %fd30, %fd593;
	fma.rn.f64 	%fd596, %fd594, %fd535, %fd591;
	fma.rn.f64 	%fd597, %fd595, %fd535, %fd592;
	mul.f64 	%fd598, %fd565, 0d3E65798EE2308C3A;
	fma.rn.f64 	%fd599, %fd598, %fd567, %fd596;
	add.f64 	%fd600, %fd597, 0d0000000000000000;
	mul.f64 	%fd601, %fd565, %fd594;
	mul.f64 	%fd602, %fd565, %fd595;
	fma.rn.f64 	%fd603, %fd567, %fd601, %fd599;
	fma.rn.f64 	%fd604, %fd567, %fd602, %fd600;
	mul.f64 	%fd605, %fd667, 0dBE75798EE2308C3A;
	mul.f64 	%fd606, %fd29, %fd605;
	mul.f64 	%fd607, %fd30, %fd605;
	mul.f64 	%fd608, %fd606, %fd1;
	mul.f64 	%fd609, %fd607, %fd1;
	mul.f64 	%fd610, %fd608, %fd2;
	mul.f64 	%fd611, %fd609, %fd2;
	fma.rn.f64 	%fd612, %fd31, %fd610, %fd603;
	fma.rn.f64 	%fd613, %fd31, %fd611, %fd604;
	mul.f64 	%fd614, %fd565, %fd586;
	fma.rn.f64 	%fd615, %fd567, %fd614, %fd612;
	fma.rn.f64 	%fd616, %fd535, 0d3E65798EE2308C3A, %fd615;
	mul.f64 	%fd617, %fd530, %fd653;
	mul.f64 	%fd618, %fd531, %fd653;
	fma.rn.f64 	%fd619, %fd617, %fd535, %fd616;
	fma.rn.f64 	%fd620, %fd618, %fd535, %fd613;
	mul.f64 	%fd621, %fd565, %fd569;
	mul.f64 	%fd622, %fd565, %fd570;
	fma.rn.f64 	%fd623, %fd567, %fd621, %fd619;
	fma.rn.f64 	%fd624, %fd567, %fd622, %fd620;
	mul.f64 	%fd625, %fd565, %fd617;
	mul.f64 	%fd626, %fd565, %fd618;
	fma.rn.f64 	%fd627, %fd567, %fd625, %fd623;
	fma.rn.f64 	%fd628, %fd567, %fd626, %fd624;
	mul.f64 	%fd629, %fd653, 0d3E85798EE2308C3A;
	mul.f64 	%fd630, %fd629, %fd1;
	mul.f64 	%fd631, %fd630, %fd2;
	mul.f64 	%fd632, %fd31, %fd631;
	sub.f64 	%fd633, %fd627, %fd632;
	mul.f64 	%fd634, %fd532, %fd633;
	fma.rn.f64 	%fd635, %fd533, %fd628, %fd634;
	mul.f64 	%fd636, %fd533, %fd633;
	mul.f64 	%fd637, %fd532, %fd628;
	sub.f64 	%fd638, %fd636, %fd637;
	mul.f64 	%fd639, %fd633, %fd633;
	mul.f64 	%fd640, %fd628, %fd628;
	sub.f64 	%fd641, %fd639, %fd640;
	rcp.rn.f64 	%fd642, %fd641;
	mul.f64 	%fd643, %fd635, %fd642;
	mul.f64 	%fd644, %fd638, %fd642;
	mul.f64 	%fd645, %fd31, %fd643;
	mul.f64 	%fd646, %fd31, %fd644;
	mov.u64 	%rd19, $str;
	cvta.global.u64 	%rd20, %rd19;
	{ // callseq 13, 0
	.param .b64 param0;
	st.param.b64 	[param0], %rd20;
	.param .b64 param1;
	st.param.b64 	[param1], 0;
	.param .b32 retval0;
	call.uni (retval0), 
	vprintf, 
	(
	param0, 
	param1
	);
	ld.param.b32 	%r248, [retval0];
	} // callseq 13
	st.local.v2.f64 	[%rd18], {%fd645, %fd646};
	mov.u64 	%rd21, $str$1;
	cvta.global.u64 	%rd22, %rd21;
	{ // callseq 14, 0
	.param .b64 param0;
	st.param.b64 	[param0], %rd22;
	.param .b64 param1;
	st.param.b64 	[param1], %rd17;
	.param .b32 retval0;
	call.uni (retval0), 
	vprintf, 
	(
	param0, 
	param1
	);
	ld.param.b32 	%r250, [retval0];
	} // callseq 14
	ret;

}
	// .globl	_Z3calPd
.visible .entry _Z3calPd(
	.param .u64 .ptr .align 1 _Z3calPd_param_0
)
{
	.reg .pred 	%p<124>;
	.reg .b32 	%r<254>;
	.reg .b32 	%f<13>;
	.reg .b64 	%rd<22>;
	.reg .b64 	%fd<649>;

	mov.u32 	%r1, %ctaid.x;
	mov.u32 	%r2, %tid.x;
	shl.b32 	%r245, %r2, 2;
	setp.gt.u32 	%p7, %r1, 127;
	cvt.rn.f64.u32 	%fd119, %r1;
	fma.rn.f64 	%fd1, %fd119, 0d3F80000000000000, 0d3F50624DD2F1A9FC;
	mov.f64 	%fd120, 0d4000000000000000;
	{
	.reg .b32 %temp; 
	mov.b64 	{%temp, %r4}, %fd120;
	}
	setp.lt.s32 	%p8, %r4, 0;
	mov.f64 	%fd121, 0d3FE0000000000000;
	{
	.reg .b32 %temp; 
	mov.b64 	{%temp, %r62}, %fd121;
	}
	and.b32  	%r63, %r62, 2146435072;
	setp.eq.s32 	%p9, %r63, 1071644672;
	setp.lt.s32 	%p10, %r62, 0;
	shr.s32 	%r64, %r62, 31;
	and.b32  	%r65, %r64, 2146435072;
	mov.b32 	%r66, 0;
	mov.b64 	%fd2, {%r66, %r65};
	selp.b32 	%r5, 0, 2146435072, %p10;
	and.b32  	%r67, %r62, 2147483647;
	setp.ne.s32 	%p11, %r67, 1071644672;
	and.pred  	%p1, %p9, %p11;
	{
	.reg .b32 %temp; 
	mov.b64 	{%temp, %r68}, %fd1;
	}
	and.b32  	%r6, %r4, 2146435072;
	setp.eq.s32 	%p12, %r6, 1062207488;
	setp.lt.s32 	%p2, %r68, 0;
	and.pred  	%p3, %p2, %p12;
	selp.b32 	%r69, %r68, 0, %p12;
	or.b32  	%r70, %r69, 2146435072;
	selp.b32 	%r7, %r70, %r69, %p8;
	selp.b32 	%r8, 0, 2146435072, %p8;
	and.b32  	%r71, %r4, 2147483647;
	setp.ne.s32 	%p14, %r71, 1071644672;
	and.pred  	%p4, %p12, %p14;
	or.b32  	%r9, %r8, -2147483648;
	mov.f64 	%fd122, 0d3FF8000000000000;
	{
	.reg .b32 %temp; 
	mov.b64 	{%temp, %r10}, %fd122;
	}
	and.b32  	%r11, %r10, 2146435072;
	setp.lt.s32 	%p15, %r10, 0;
	selp.b32 	%r12, 0, 2146435072, %p15;
	mov.u32 	%r13, %nctaid.x;
	@%p7 bra 	$L__BB1_76;
	min.u32 	%r247, %r245, 1024;
	mul.lo.s32 	%r73, %r2, %r13;
	shl.b32 	%r74, %r73, 2;
	add.s32 	%r244, %r1, %r74;
	selp.b32 	%r75, %r9, %r8, %p4;
	selp.b32 	%r76, %r75, %r8, %p2;
	mov.b32 	%r77, 0;
	mov.b64 	%fd3, {%r77, %r76};
	setp.eq.f64 	%p16, %fd1, 0d7FF0000000000000;
	add.f64 	%fd123, %fd1, 0d4000000000000000;
	{
	.reg .b32 %temp; 
	mov.b64 	{%temp, %r78}, %fd123;
	}
	and.b32  	%r79, %r78, 2146435072;
	setp.eq.s32 	%p17, %r79, 2146435072;
	and.pred  	%p5, %p17, %p16;
	mov.b64 	%fd4, {%r77, %r7};
	mov.b32 	%r246, -1024;
	mov.u64 	%rd4, __cudart_sin_cos_coeffs;
$L__BB1_2:
	setp.eq.s32 	%p18, %r247, 1024;
	@%p18 bra 	$L__BB1_76;
	or.b32  	%r20, %r5, -2147483648;
	setp.lt.s32 	%p19, %r4, 0;
	cvt.rn.f64.u32 	%fd124, %r245;
	fma.rn.f64 	%fd5, %fd124, 0d3FB999999999999A, 0d4054000000000000;
	{ // callseq 15, 0
	.param .b64 param0;
	st.param.f64 	[param0], 0d4000000000000000;
	.param .b64 param1;
	st.param.f64 	[param1], 0d3FE0000000000000;
	.param .b64 retval0;
	call.uni (retval0), 
	__internal_accurate_pow, 
	(
	param0, 
	param1
	);
	ld.param.f64 	%fd125, [retval0];
	} // callseq 15
	selp.f64 	%fd6, 0dFFF8000000000000, %fd125, %p19;
	mul.f64 	%fd7, %fd1, %fd5;
	{
	.reg .b32 %temp; 
	mov.b64 	{%temp, %r21}, %fd7;
	}
	{ // callseq 16, 0
	.param .b64 param0;
	st.param.f64 	[param0], %fd7;
	.param .b64 param1;
	st.param.f64 	[param1], 0d3FE0000000000000;
	.param .b64 retval0;
	call.uni (retval0), 
	__internal_accurate_pow, 
	(
	param0, 
	param1
	);
	ld.param.f64 	%fd127, [retval0];
	} // callseq 16
	setp.lt.s32 	%p20, %r21, 0;
	setp.neu.f64 	%p21, %fd7, 0d0000000000000000;
	selp.f64 	%fd129, 0dFFF8000000000000, %fd127, %p20;
	selp.f64 	%fd629, %fd129, %fd2, %p21;
	add.f64 	%fd130, %fd7, 0d3FE0000000000000;
	{
	.reg .b32 %temp; 
	mov.b64 	{%temp, %r80}, %fd130;
	}
	and.b32  	%r81, %r80, 2146435072;
	setp.ne.s32 	%p22, %r81, 2146435072;
	@%p22 bra 	$L__BB1_8;
	setp.num.f64 	%p23, %fd7, %fd7;
	@%p23 bra 	$L__BB1_6;
	mov.f64 	%fd131, 0d3FE0000000000000;
	add.rn.f64 	%fd629, %fd7, %fd131;
	bra.uni 	$L__BB1_8;
$L__BB1_6:
	setp.neu.f64 	%p24, %fd7, 0d7FF0000000000000;
	@%p24 bra 	$L__BB1_8;
	setp.neu.f64 	%p25, %fd7, 0d0000000000000000;
	setp.lt.s32 	%p26, %r21, 0;
	selp.b32 	%r82, %r20, %r5, %p1;
	selp.b32 	%r83, %r82, %r5, %p25;
	selp.b32 	%r84, %r83, %r5, %p26;
	mov.b32 	%r85, 0;
	mov.b64 	%fd629, {%r85, %r84};
$L__BB1_8:
	setp.eq.f64 	%p27, %fd7, 0d3FF0000000000000;
	selp.f64 	%fd12, 0d3FF0000000000000, %fd629, %p27;
	mul.f64 	%fd132, %fd6, 0d0000000000000000;
	mul.f64 	%fd13, %fd132, %fd12;
	mul.f64 	%fd133, %fd6, 0d3F947AE147AE147B;
	mul.f64 	%fd14, %fd133, %fd12;
	fma.rn.f64 	%fd134, %fd13, 0d3FF71547652B82FE, 0d4338000000000000;
	{
	.reg .b32 %temp; 
	mov.b64 	{%r22, %temp}, %fd134;
	}
	mov.f64 	%fd135, 0dC338000000000000;
	add.rn.f64 	%fd136, %fd134, %fd135;
	fma.rn.f64 	%fd137, %fd136, 0dBFE62E42FEFA39EF, %fd13;
	fma.rn.f64 	%fd138, %fd136, 0dBC7ABC9E3B39803F, %fd137;
	fma.rn.f64 	%fd139, %fd138, 0d3E5ADE1569CE2BDF, 0d3E928AF3FCA213EA;
	fma.rn.f64 	%fd140, %fd139, %fd138, 0d3EC71DEE62401315;
	fma.rn.f64 	%fd141, %fd140, %fd138, 0d3EFA01997C89EB71;
	fma.rn.f64 	%fd142, %fd141, %fd138, 0d3F2A01A014761F65;
	fma.rn.f64 	%fd143, %fd142, %fd138, 0d3F56C16C1852B7AF;
	fma.rn.f64 	%fd144, %fd143, %fd138, 0d3F81111111122322;
	fma.rn.f64 	%fd145, %fd144, %fd138, 0d3FA55555555502A1;
	fma.rn.f64 	%fd146, %fd145, %fd138, 0d3FC5555555555511;
	fma.rn.f64 	%fd147, %fd146, %fd138, 0d3FE000000000000B;
	fma.rn.f64 	%fd148, %fd147, %fd138, 0d3FF0000000000000;
	fma.rn.f64 	%fd149, %fd148, %fd138, 0d3FF0000000000000;
	{
	.reg .b32 %temp; 
	mov.b64 	{%r23, %temp}, %fd149;
	}
	{
	.reg .b32 %temp; 
	mov.b64 	{%temp, %r24}, %fd149;
	}
	shl.b32 	%r86, %r22, 20;
	add.s32 	%r87, %r86, %r24;
	mov.b64 	%fd630, {%r23, %r87};
	{
	.reg .b32 %temp; 
	mov.b64 	{%temp, %r88}, %fd13;
	}
	mov.b32 	%f7, %r88;
	abs.f32 	%f1, %f7;
	setp.lt.f32 	%p28, %f1, 0f4086232B;
	@%p28 bra 	$L__BB1_11;
	setp.lt.f64 	%p29, %fd13, 0d0000000000000000;
	add.f64 	%fd150, %fd13, 0d7FF0000000000000;
	selp.f64 	%fd630, 0d0000000000000000, %fd150, %p29;
	setp.geu.f32 	%p30, %f1, 0f40874800;
	@%p30 bra 	$L__BB1_11;
	shr.u32 	%r89, %r22, 31;
	add.s32 	%r90, %r22, %r89;
	shr.s32 	%r91, %r90, 1;
	shl.b32 	%r92, %r91, 20;
	add.s32 	%r93, %r24, %r92;
	mov.b64 	%fd151, {%r23, %r93};
	sub.s32 	%r94, %r22, %r91;
	shl.b32 	%r95, %r94, 20;
	add.s32 	%r96, %r95, 1072693248;
	mov.b32 	%r97, 0;
	mov.b64 	%fd152, {%r97, %r96};
	mul.f64 	%fd630, %fd152, %fd151;
$L__BB1_11:
	abs.f64 	%fd19, %fd14;
	setp.neu.f64 	%p31, %fd19, 0d7FF0000000000000;
	@%p31 bra 	$L__BB1_13;
	mov.f64 	%fd158, 0d0000000000000000;
	mul.rn.f64 	%fd632, %fd14, %fd158;
	mov.b32 	%r249, 1;
	bra.uni 	$L__BB1_16;
$L__BB1_13:
	mul.f64 	%fd153, %fd14, 0d3FE45F306DC9C883;
	cvt.rni.s32.f64 	%r248, %fd153;
	cvt.rn.f64.s32 	%fd154, %r248;
	fma.rn.f64 	%fd155, %fd154, 0dBFF921FB54442D18, %fd14;
	fma.rn.f64 	%fd156, %fd154, 0dBC91A62633145C00, %fd155;
	fma.rn.f64 	%fd632, %fd154, 0dB97B839A252049C0, %fd156;
	setp.ltu.f64 	%p32, %fd19, 0d41E0000000000000;
	@%p32 bra 	$L__BB1_15;
	{ // callseq 17, 0
	.param .b64 param0;
	st.param.f64 	[param0], %fd14;
	.param .align 16 .b8 retval0[16];
	call.uni (retval0), 
	__internal_trig_reduction_slowpathd, 
	(
	param0
	);
	ld.param.f64 	%fd632, [retval0];
	ld.param.b32 	%r248, [retval0+8];
	} // callseq 17
$L__BB1_15:
	add.s32 	%r249, %r248, 1;
$L__BB1_16:
	setp.neu.f64 	%p33, %fd19, 0d7FF0000000000000;
	shl.b32 	%r100, %r249, 6;
	cvt.u64.u32 	%rd2, %r100;
	and.b64  	%rd3, %rd2, 64;
	add.s64 	%rd5, %rd4, %rd3;
	mul.rn.f64 	%fd159, %fd632, %fd632;
	and.b32  	%r101, %r249, 1;
	setp.eq.b32 	%p34, %r101, 1;
	selp.f64 	%fd160, 0dBDA8FF8320FD8164, 0d3DE5DB65F9785EBA, %p34;
	ld.global.nc.v2.f64 	{%fd161, %fd162}, [%rd5];
	fma.rn.f64 	%fd163, %fd160, %fd159, %fd161;
	fma.rn.f64 	%fd164, %fd163, %fd159, %fd162;
	ld.global.nc.v2.f64 	{%fd165, %fd166}, [%rd5+16];
	fma.rn.f64 	%fd167, %fd164, %fd159, %fd165;
	fma.rn.f64 	%fd168, %fd167, %fd159, %fd166;
	ld.global.nc.v2.f64 	{%fd169, %fd170}, [%rd5+32];
	fma.rn.f64 	%fd171, %fd168, %fd159, %fd169;
	fma.rn.f64 	%fd172, %fd171, %fd159, %fd170;
	fma.rn.f64 	%fd173, %fd172, %fd632, %fd632;
	fma.rn.f64 	%fd174, %fd172, %fd159, 0d3FF0000000000000;
	selp.f64 	%fd175, %fd174, %fd173, %p34;
	and.b32  	%r102, %r249, 2;
	setp.eq.s32 	%p35, %r102, 0;
	mov.f64 	%fd176, 0d0000000000000000;
	sub.f64 	%fd177, %fd176, %fd175;
	selp.f64 	%fd25, %fd175, %fd177, %p35;
	@%p33 bra 	$L__BB1_18;
	mov.f64 	%fd183, 0d0000000000000000;
	mul.rn.f64 	%fd633, %fd14, %fd183;
	mov.b32 	%r250, 0;
	bra.uni 	$L__BB1_20;
$L__BB1_18:
	mul.f64 	%fd178, %fd14, 0d3FE45F306DC9C883;
	cvt.rni.s32.f64 	%r250, %fd178;
	cvt.rn.f64.s32 	%fd179, %r250;
	fma.rn.f64 	%fd180, %fd179, 0dBFF921FB54442D18, %fd14;
	fma.rn.f64 	%fd181, %fd179, 0dBC91A62633145C00, %fd180;
	fma.rn.f64 	%fd633, %fd179, 0dB97B839A252049C0, %fd181;
	setp.ltu.f64 	%p36, %fd19, 0d41E0000000000000;
	@%p36 bra 	$L__BB1_20;
	{ // callseq 18, 0
	.param .b64 param0;
	st.param.f64 	[param0], %fd14;
	.param .align 16 .b8 retval0[16];
	call.uni (retval0), 
	__internal_trig_reduction_slowpathd, 
	(
	param0
	);
	ld.param.f64 	%fd633, [retval0];
	ld.param.b32 	%r250, [retval0+8];
	} // callseq 18
$L__BB1_20:
	shl.b32 	%r105, %r250, 6;
	cvt.u64.u32 	%rd6, %r105;
	and.b64  	%rd7, %rd6, 64;
	add.s64 	%rd9, %rd4, %rd7;
	mul.rn.f64 	%fd184, %fd633, %fd633;
	and.b32  	%r106, %r250, 1;
	setp.eq.b32 	%p37, %r106, 1;
	selp.f64 	%fd185, 0dBDA8FF8320FD8164, 0d3DE5DB65F9785EBA, %p37;
	ld.global.nc.v2.f64 	{%fd186, %fd187}, [%rd9];
	fma.rn.f64 	%fd188, %fd185, %fd184, %fd186;
	fma.rn.f64 	%fd189, %fd188, %fd184, %fd187;
	ld.global.nc.v2.f64 	{%fd190, %fd191}, [%rd9+16];
	fma.rn.f64 	%fd192, %fd189, %fd184, %fd190;
	fma.rn.f64 	%fd193, %fd192, %fd184, %fd191;
	ld.global.nc.v2.f64 	{%fd194, %fd195}, [%rd9+32];
	fma.rn.f64 	%fd196, %fd193, %fd184, %fd194;
	fma.rn.f64 	%fd197, %fd196, %fd184, %fd195;
	fma.rn.f64 	%fd198, %fd197, %fd633, %fd633;
	fma.rn.f64 	%fd199, %fd197, %fd184, 0d3FF0000000000000;
	selp.f64 	%fd200, %fd199, %fd198, %p37;
	and.b32  	%r107, %r250, 2;
	setp.eq.s32 	%p38, %r107, 0;
	mov.f64 	%fd201, 0d0000000000000000;
	sub.f64 	%fd202, %fd201, %fd200;
	selp.f64 	%fd203, %fd200, %fd202, %p38;
	mul.f64 	%fd30, %fd630, %fd25;
	mul.f64 	%fd31, %fd630, %fd203;
	sub.f64 	%fd32, %fd5, %fd7;
	{
	.reg .b32 %temp; 
	mov.b64 	{%temp, %r33}, %fd32;
	}
	abs.f64 	%fd33, %fd32;
	{ // callseq 19, 0
	.param .b64 param0;
	st.param.f64 	[param0], %fd33;
	.param .b64 param1;
	st.param.f64 	[param1], 0d3FE0000000000000;
	.param .b64 retval0;
	call.uni (retval0), 
	__internal_accurate_pow, 
	(
	param0, 
	param1
	);
	ld.param.f64 	%fd204, [retval0];
	} // callseq 19
	setp.lt.s32 	%p39, %r33, 0;
	setp.neu.f64 	%p40, %fd32, 0d0000000000000000;
	selp.f64 	%fd206, 0dFFF8000000000000, %fd204, %p39;
	selp.f64 	%fd634, %fd206, %fd2, %p40;
	add.f64 	%fd207, %fd32, 0d3FE0000000000000;
	{
	.reg .b32 %temp; 
	mov.b64 	{%temp, %r108}, %fd207;
	}
	and.b32  	%r109, %r108, 2146435072;
	setp.ne.s32 	%p41, %r109, 2146435072;
	@%p41 bra 	$L__BB1_25;
	setp.num.f64 	%p42, %fd32, %fd32;
	@%p42 bra 	$L__BB1_23;
	mov.f64 	%fd208, 0d3FE0000000000000;
	add.rn.f64 	%fd634, %fd32, %fd208;
	bra.uni 	$L__BB1_25;
$L__BB1_23:
	setp.neu.f64 	%p43, %fd33, 0d7FF0000000000000;
	@%p43 bra 	$L__BB1_25;
	setp.neu.f64 	%p44, %fd32, 0d0000000000000000;
	setp.lt.s32 	%p45, %r33, 0;
	selp.b32 	%r110, %r20, %r5, %p1;
	selp.b32 	%r111, %r110, %r5, %p44;
	selp.b32 	%r112, %r111, %r5, %p45;
	mov.b32 	%r113, 0;
	mov.b64 	%fd634, {%r113, %r112};
$L__BB1_25:
	setp.eq.f64 	%p46, %fd32, 0d3FF0000000000000;
	selp.f64 	%fd38, 0d3FF0000000000000, %fd634, %p46;
	mul.f64 	%fd209, %fd6, 0dBF947AE147AE147B;
	mul.f64 	%fd39, %fd209, %fd38;
	fma.rn.f64 	%fd210, %fd39, 0d3FF71547652B82FE, 0d4338000000000000;
	{
	.reg .b32 %temp; 
	mov.b64 	{%r34, %temp}, %fd210;
	}
	mov.f64 	%fd211, 0dC338000000000000;
	add.rn.f64 	%fd212, %fd210, %fd211;
	fma.rn.f64 	%fd213, %fd212, 0dBFE62E42FEFA39EF, %fd39;
	fma.rn.f64 	%fd214, %fd212, 0dBC7ABC9E3B39803F, %fd213;
	fma.rn.f64 	%fd215, %fd214, 0d3E5ADE1569CE2BDF, 0d3E928AF3FCA213EA;
	fma.rn.f64 	%fd216, %fd215, %fd214, 0d3EC71DEE62401315;
	fma.rn.f64 	%fd217, %fd216, %fd214, 0d3EFA01997C89EB71;
	fma.rn.f64 	%fd218, %fd217, %fd214, 0d3F2A01A014761F65;
	fma.rn.f64 	%fd219, %fd218, %fd214, 0d3F56C16C1852B7AF;
	fma.rn.f64 	%fd220, %fd219, %fd214, 0d3F81111111122322;
	fma.rn.f64 	%fd221, %fd220, %fd214, 0d3FA55555555502A1;
	fma.rn.f64 	%fd222, %fd221, %fd214, 0d3FC5555555555511;
	fma.rn.f64 	%fd223, %fd222, %fd214, 0d3FE000000000000B;
	fma.rn.f64 	%fd224, %fd223, %fd214, 0d3FF0000000000000;
	fma.rn.f64 	%fd225, %fd224, %fd214, 0d3FF0000000000000;
	{
	.reg .b32 %temp; 
	mov.b64 	{%r35, %temp}, %fd225;
	}
	{
	.reg .b32 %temp; 
	mov.b64 	{%temp, %r36}, %fd225;
	}
	shl.b32 	%r114, %r34, 20;
	add.s32 	%r115, %r114, %r36;
	mov.b64 	%fd635, {%r35, %r115};
	{
	.reg .b32 %temp; 
	mov.b64 	{%temp, %r116}, %fd39;
	}
	mov.b32 	%f8, %r116;
	abs.f32 	%f2, %f8;
	setp.lt.f32 	%p47, %f2, 0f4086232B;
	@%p47 bra 	$L__BB1_28;
	setp.lt.f64 	%p48, %fd39, 0d0000000000000000;
	add.f64 	%fd226, %fd39, 0d7FF0000000000000;
	selp.f64 	%fd635, 0d0000000000000000, %fd226, %p48;
	setp.geu.f32 	%p49, %f2, 0f40874800;
	@%p49 bra 	$L__BB1_28;
	shr.u32 	%r117, %r34, 31;
	add.s32 	%r118, %r34, %r117;
	shr.s32 	%r119, %r118, 1;
	shl.b32 	%r120, %r119, 20;
	add.s32 	%r121, %r36, %r120;
	mov.b64 	%fd227, {%r35, %r121};
	sub.s32 	%r122, %r34, %r119;
	shl.b32 	%r123, %r122, 20;
	add.s32 	%r124, %r123, 1072693248;
	mov.b32 	%r125, 0;
	mov.b64 	%fd228, {%r125, %r124};
	mul.f64 	%fd635, %fd228, %fd227;
$L__BB1_28:
	sub.f64 	%fd44, %fd7, %fd5;
	mul.f64 	%fd229, %fd38, 0dBF947AE147AE147B;
	mul.f64 	%fd45, %fd6, %fd229;
	fma.rn.f64 	%fd230, %fd45, 0d3FF71547652B82FE, 0d4338000000000000;
	{
	.reg .b32 %temp; 
	mov.b64 	{%r37, %temp}, %fd230;
	}
	mov.f64 	%fd231, 0dC338000000000000;
	add.rn.f64 	%fd232, %fd230, %fd231;
	fma.rn.f64 	%fd233, %fd232, 0dBFE62E42FEFA39EF, %fd45;
	fma.rn.f64 	%fd234, %fd232, 0dBC7ABC9E3B39803F, %fd233;
	fma.rn.f64 	%fd235, %fd234, 0d3E5ADE1569CE2BDF, 0d3E928AF3FCA213EA;
	fma.rn.f64 	%fd236, %fd235, %fd234, 0d3EC71DEE62401315;
	fma.rn.f64 	%fd237, %fd236, %fd234, 0d3EFA01997C89EB71;
	fma.rn.f64 	%fd238, %fd237, %fd234, 0d3F2A01A014761F65;
	fma.rn.f64 	%fd239, %fd238, %fd234, 0d3F56C16C1852B7AF;
	fma.rn.f64 	%fd240, %fd239, %fd234, 0d3F81111111122322;
	fma.rn.f64 	%fd241, %fd240, %fd234, 0d3FA55555555502A1;
	fma.rn.f64 	%fd242, %fd241, %fd234, 0d3FC5555555555511;
	fma.rn.f64 	%fd243, %fd242, %fd234, 0d3FE000000000000B;
	fma.rn.f64 	%fd244, %fd243, %fd234, 0d3FF0000000000000;
	fma.rn.f64 	%fd245, %fd244, %fd234, 0d3FF0000000000000;
	{
	.reg .b32 %temp; 
	mov.b64 	{%r38, %temp}, %fd245;
	}
	{
	.reg .b32 %temp; 
	mov.b64 	{%temp, %r39}, %fd245;
	}
	shl.b32 	%r126, %r37, 20;
	add.s32 	%r127, %r126, %r39;
	mov.b64 	%fd636, {%r38, %r127};
	{
	.reg .b32 %temp; 
	mov.b64 	{%temp, %r128}, %fd45;
	}
	mov.b32 	%f9, %r128;
	abs.f32 	%f3, %f9;
	setp.lt.f32 	%p50, %f3, 0f4086232B;
	@%p50 bra 	$L__BB1_31;
	setp.lt.f64 	%p51, %fd45, 0d0000000000000000;
	add.f64 	%fd246, %fd45, 0d7FF0000000000000;
	selp.f64 	%fd636, 0d0000000000000000, %fd246, %p51;
	setp.geu.f32 	%p52, %f3, 0f40874800;
	@%p52 bra 	$L__BB1_31;
	shr.u32 	%r129, %r37, 31;
	add.s32 	%r130, %r37, %r129;
	shr.s32 	%r131, %r130, 1;
	shl.b32 	%r132, %r131, 20;
	add.s32 	%r133, %r39, %r132;
	mov.b64 	%fd247, {%r38, %r133};
	sub.s32 	%r134, %r37, %r131;
	shl.b32 	%r135, %r134, 20;
	add.s32 	%r136, %r135, 1072693248;
	mov.b32 	%r137, 0;
	mov.b64 	%fd248, {%r137, %r136};
	mul.f64 	%fd636, %fd248, %fd247;
$L__BB1_31:
	mul.f64 	%fd249, %fd1, 0d3E901B2B29A4692C;
	mul.f64 	%fd250, %fd249, %fd44;
	mul.f64 	%fd251, %fd1, 0d3E85798EE2308C3A;
	mul.f64 	%fd252, %fd251, %fd44;
	mul.f64 	%fd253, %fd252, %fd636;
	mul.f64 	%fd254, %fd5, %fd253;
	fma.rn.f64 	%fd50, %fd5, %fd250, %fd254;
	mul.f64 	%fd255, %fd12, 0d0000000000000000;
	mul.f64 	%fd256, %fd12, 0dBF947AE147AE147B;
	mul.f64 	%fd51, %fd6, %fd255;
	mul.f64 	%fd52, %fd6, %fd256;
	fma.rn.f64 	%fd257, %fd51, 0d3FF71547652B82FE, 0d4338000000000000;
	{
	.reg .b32 %temp; 
	mov.b64 	{%r40, %temp}, %fd257;
	}
	mov.f64 	%fd258, 0dC338000000000000;
	add.rn.f64 	%fd259, %fd257, %fd258;
	fma.rn.f64 	%fd260, %fd259, 0dBFE62E42FEFA39EF, %fd51;
	fma.rn.f64 	%fd261, %fd259, 0dBC7ABC9E3B39803F, %fd260;
	fma.rn.f64 	%fd262, %fd261, 0d3E5ADE1569CE2BDF, 0d3E928AF3FCA213EA;
	fma.rn.f64 	%fd263, %fd262, %fd261, 0d3EC71DEE62401315;
	fma.rn.f64 	%fd264, %fd263, %fd261, 0d3EFA01997C89EB71;
	fma.rn.f64 	%fd265, %fd264, %fd261, 0d3F2A01A014761F65;
	fma.rn.f64 	%fd266, %fd265, %fd261, 0d3F56C16C1852B7AF;
	fma.rn.f64 	%fd267, %fd266, %fd261, 0d3F81111111122322;
	fma.rn.f64 	%fd268, %fd267, %fd261, 0d3FA55555555502A1;
	fma.rn.f64 	%fd269, %fd268, %fd261, 0d3FC5555555555511;
	fma.rn.f64 	%fd270, %fd269, %fd261, 0d3FE000000000000B;
	fma.rn.f64 	%fd271, %fd270, %fd261, 0d3FF0000000000000;
	fma.rn.f64 	%fd272, %fd271, %fd261, 0d3FF0000000000000;
	{
	.reg .b32 %temp; 
	mov.b64 	{%r41, %temp}, %fd272;
	}
	{
	.reg .b32 %temp; 
	mov.b64 	{%temp, %r42}, %fd272;
	}
	shl.b32 	%r138, %r40, 20;
	add.s32 	%r139, %r138, %r42;
	mov.b64 	%fd637, {%r41, %r139};
	{
	.reg .b32 %temp; 
	mov.b64 	{%temp, %r140}, %fd51;
	}
	mov.b32 	%f10, %r140;
	abs.f32 	%f4, %f10;
	setp.lt.f32 	%p53, %f4, 0f4086232B;
	@%p53 bra 	$L__BB1_34;
	setp.lt.f64 	%p54, %fd51, 0d0000000000000000;
	add.f64 	%fd273, %fd51, 0d7FF0000000000000;
	selp.f64 	%fd637, 0d0000000000000000, %fd273, %p54;
	setp.geu.f32 	%p55, %f4, 0f40874800;
	@%p55 bra 	$L__BB1_34;
	shr.u32 	%r141, %r40, 31;
	add.s32 	%r142, %r40, %r141;
	shr.s32 	%r143, %r142, 1;
	shl.b32 	%r144, %r143, 20;
	add.s32 	%r145, %r42, %r144;
	mov.b64 	%fd274, {%r41, %r145};
	sub.s32 	%r146, %r40, %r143;
	shl.b32 	%r147, %r146, 20;
	add.s32 	%r148, %r147, 1072693248;
	mov.b32 	%r149, 0;
	mov.b64 	%fd275, {%r149, %r148};
	mul.f64 	%fd637, %fd275, %fd274;
$L__BB1_34:
	abs.f64 	%fd57, %fd52;
	setp.neu.f64 	%p56, %fd57, 0d7FF0000000000000;
	@%p56 bra 	$L__BB1_36;
	mov.f64 	%fd281, 0d0000000000000000;
	mul.rn.f64 	%fd639, %fd52, %fd281;
	mov.b32 	%r252, 1;
	bra.uni 	$L__BB1_39;
$L__BB1_36:
	mul.f64 	%fd276, %fd52, 0d3FE45F306DC9C883;
	cvt.rni.s32.f64 	%r251, %fd276;
	cvt.rn.f64.s32 	%fd277, %r251;
	fma.rn.f64 	%fd278, %fd277, 0dBFF921FB54442D18, %fd52;
	fma.rn.f64 	%fd279, %fd277, 0dBC91A62633145C00, %fd278;
	fma.rn.f64 	%fd639, %fd277, 0dB97B839A252049C0, %fd279;
	setp.ltu.f64 	%p57, %fd57, 0d41E0000000000000;
	@%p57 bra 	$L__BB1_38;
	{ // callseq 20, 0
	.param .b64 param0;
	st.param.f64 	[param0], %fd52;
	.param .align 16 .b8 retval0[16];
	call.uni (retval0), 
	__internal_trig_reduction_slowpathd, 
	(
	param0
	);
	ld.param.f64 	%fd639, [retval0];
	ld.param.b32 	%r251, [retval0+8];
	} // callseq 20
$L__BB1_38:
	add.s32 	%r252, %r251, 1;
$L__BB1_39:
	setp.neu.f64 	%p58, %fd57, 0d7FF0000000000000;
	shl.b32 	%r152, %r252, 6;
	cvt.u64.u32 	%rd10, %r152;
	and.b64  	%rd11, %rd10, 64;
	add.s64 	%rd13, %rd4, %rd11;
	mul.rn.f64 	%fd282, %fd639, %fd639;
	and.b32  	%r153, %r252, 1;
	setp.eq.b32 	%p59, %r153, 1;
	selp.f64 	%fd283, 0dBDA8FF8320FD8164, 0d3DE5DB65F9785EBA, %p59;
	ld.global.nc.v2.f64 	{%fd284, %fd285}, [%rd13];
	fma.rn.f64 	%fd286, %fd283, %fd282, %fd284;
	fma.rn.f64 	%fd287, %fd286, %fd282, %fd285;
	ld.global.nc.v2.f64 	{%fd288, %fd289}, [%rd13+16];
	fma.rn.f64 	%fd290, %fd287, %fd282, %fd288;
	fma.rn.f64 	%fd291, %fd290, %fd282, %fd289;
	ld.global.nc.v2.f64 	{%fd292, %fd293}, [%rd13+32];
	fma.rn.f64 	%fd294, %fd291, %fd282, %fd292;
	fma.rn.f64 	%fd295, %fd294, %fd282, %fd293;
	fma.rn.f64 	%fd296, %fd295, %fd639, %fd639;
	fma.rn.f64 	%fd297, %fd295, %fd282, 0d3FF0000000000000;
	selp.f64 	%fd298, %fd297, %fd296, %p59;
	and.b32  	%r154, %r252, 2;
	setp.eq.s32 	%p60, %r154, 0;
	mov.f64 	%fd299, 0d0000000000000000;
	sub.f64 	%fd300, %fd299, %fd298;
	selp.f64 	%fd63, %fd298, %fd300, %p60;
	@%p58 bra 	$L__BB1_41;
	mov.f64 	%fd306, 0d0000000000000000;
	mul.rn.f64 	%fd640, %fd52, %fd306;
	mov.b32 	%r253, 0;
	bra.uni 	$L__BB1_43;
$L__BB1_41:
	mul.f64 	%fd301, %fd52, 0d3FE45F306DC9C883;
	cvt.rni.s32.f64 	%r253, %fd301;
	cvt.rn.f64.s32 	%fd302, %r253;
	fma.rn.f64 	%fd303, %fd302, 0dBFF921FB54442D18, %fd52;
	fma.rn.f64 	%fd304, %fd302, 0dBC91A62633145C00, %fd303;
	fma.rn.f64 	%fd640, %fd302, 0dB97B839A252049C0, %fd304;
	setp.ltu.f64 	%p61, %fd57, 0d41E0000000000000;
	@%p61 bra 	$L__BB1_43;
	{ // callseq 21, 0
	.param .b64 param0;
	st.param.f64 	[param0], %fd52;
	.param .align 16 .b8 retval0[16];
	call.uni (retval0), 
	__internal_trig_reduction_slowpathd, 
	(
	param0
	);
	ld.param.f64 	%fd640, [retval0];
	ld.param.b32 	%r253, [retval0+8];
	} // callseq 21
$L__BB1_43:
	mul.f64 	%fd307, %fd1, 0d3E75798EE2308C3A;
	mul.f64 	%fd308, %fd307, %fd44;
	setp.eq.f64 	%p62, %fd1, 0d3FF0000000000000;
	setp.eq.f64 	%p63, %fd1, 0d0000000000000000;
	shl.b32 	%r157, %r253, 6;
	cvt.u64.u32 	%rd14, %r157;
	and.b64  	%rd15, %rd14, 64;
	add.s64 	%rd17, %rd4, %rd15;
	mul.rn.f64 	%fd309, %fd640, %fd640;
	and.b32  	%r158, %r253, 1;
	setp.eq.b32 	%p64, %r158, 1;
	selp.f64 	%fd310, 0dBDA8FF8320FD8164, 0d3DE5DB65F9785EBA, %p64;
	ld.global.nc.v2.f64 	{%fd311, %fd312}, [%rd17];
	fma.rn.f64 	%fd313, %fd310, %fd309, %fd311;
	fma.rn.f64 	%fd314, %fd313, %fd309, %fd312;
	ld.global.nc.v2.f64 	{%fd315, %fd316}, [%rd17+16];
	fma.rn.f64 	%fd317, %fd314, %fd309, %fd315;
	fma.rn.f64 	%fd318, %fd317, %fd309, %fd316;
	ld.global.nc.v2.f64 	{%fd319, %fd320}, [%rd17+32];
	fma.rn.f64 	%fd321, %fd318, %fd309, %fd319;
	fma.rn.f64 	%fd322, %fd321, %fd309, %fd320;
	fma.rn.f64 	%fd323, %fd322, %fd640, %fd640;
	fma.rn.f64 	%fd324, %fd322, %fd309, 0d3FF0000000000000;
	selp.f64 	%fd325, %fd324, %fd323, %p64;
	and.b32  	%r159, %r253, 2;
	setp.eq.s32 	%p65, %r159, 0;
	mov.f64 	%fd326, 0d0000000000000000;
	sub.f64 	%fd327, %fd326, %fd325;
	selp.f64 	%fd328, %fd325, %fd327, %p65;
	mul.f64 	%fd68, %fd637, %fd63;
	mul.f64 	%fd69, %fd637, %fd328;
	mul.f64 	%fd329, %fd308, %fd68;
	mul.f64 	%fd330, %fd308, %fd69;
	fma.rn.f64 	%fd70, %fd5, %fd329, %fd50;
	fma.rn.f64 	%fd71, %fd5, %fd330, 0d0000000000000000;
	{ // callseq 22, 0
	.param .b64 param0;
	st.param.f64 	[param0], %fd1;
	.param .b64 param1;
	st.param.f64 	[param1], 0d4000000000000000;
	.param .b64 retval0;
	call.uni (retval0), 
	__internal_accurate_pow, 
	(
	param0, 
	param1
	);
	ld.param.f64 	%fd331, [retval0];
	} // callseq 22
	neg.f64 	%fd333, %fd331;
	selp.f64 	%fd334, %fd333, %fd331, %p3;
	selp.f64 	%fd335, %fd4, %fd334, %p63;
	selp.f64 	%fd336, %fd3, %fd335, %p5;
	selp.f64 	%fd72, 0d3FF0000000000000, %fd336, %p62;
	mul.f64 	%fd73, %fd72, 0d3E65798EE2308C3A;
	mul.f64 	%fd337, %fd38, 0dBFA47AE147AE147B;
	mul.f64 	%fd74, %fd6, %fd337;
	fma.rn.f64 	%fd338, %fd74, 0d3FF71547652B82FE, 0d4338000000000000;
	{
	.reg .b32 %temp; 
	mov.b64 	{%r51, %temp}, %fd338;
	}
	mov.f64 	%fd339, 0dC338000000000000;
	add.rn.f64 	%fd340, %fd338, %fd339;
	fma.rn.f64 	%fd341, %fd340, 0dBFE62E42FEFA39EF, %fd74;
	fma.rn.f64 	%fd342, %fd340, 0dBC7ABC9E3B39803F, %fd341;
	fma.rn.f64 	%fd343, %fd342, 0d3E5ADE1569CE2BDF, 0d3E928AF3FCA213EA;
	fma.rn.f64 	%fd344, %fd343, %fd342, 0d3EC71DEE62401315;
	fma.rn.f64 	%fd345, %fd344, %fd342, 0d3EFA01997C89EB71;
	fma.rn.f64 	%fd346, %fd345, %fd342, 0d3F2A01A014761F65;
	fma.rn.f64 	%fd347, %fd346, %fd342, 0d3F56C16C1852B7AF;
	fma.rn.f64 	%fd348, %fd347, %fd342, 0d3F81111111122322;
	fma.rn.f64 	%fd349, %fd348, %fd342, 0d3FA55555555502A1;
	fma.rn.f64 	%fd350, %fd349, %fd342, 0d3FC5555555555511;
	fma.rn.f64 	%fd351, %fd350, %fd342, 0d3FE000000000000B;
	fma.rn.f64 	%fd352, %fd351, %fd342, 0d3FF0000000000000;
	fma.rn.f64 	%fd353, %fd352, %fd342, 0d3FF0000000000000;
	{
	.reg .b32 %temp; 
	mov.b64 	{%r52, %temp}, %fd353;
	}
	{
	.reg .b32 %temp; 
	mov.b64 	{%temp, %r53}, %fd353;
	}
	shl.b32 	%r160, %r51, 20;
	add.s32 	%r161, %r160, %r53;
	mov.b64 	%fd641, {%r52, %r161};
	{
	.reg .b32 %temp; 
	mov.b64 	{%temp, %r162}, %fd74;
	}
	mov.b32 	%f11, %r162;
	abs.f32 	%f5, %f11;
	setp.lt.f32 	%p66, %f5, 0f4086232B;
	@%p66 bra 	$L__BB1_46;
	setp.lt.f64 	%p67, %fd74, 0d0000000000000000;
	add.f64 	%fd354, %fd74, 0d7FF0000000000000;
	selp.f64 	%fd641, 0d0000000000000000, %fd354, %p67;
	setp.geu.f32 	%p68, %f5, 0f40874800;
	@%p68 bra 	$L__BB1_46;
	shr.u32 	%r163, %r51, 31;
	add.s32 	%r164, %r51, %r163;
	shr.s32 	%r165, %r164, 1;
	shl.b32 	%r166, %r165, 20;
	add.s32 	%r167, %r53, %r166;
	mov.b64 	%fd355, {%r52, %r167};
	sub.s32 	%r168, %r51, %r165;
	shl.b32 	%r169, %r168, 20;
	add.s32 	%r170, %r169, 1072693248;
	mov.b32 	%r171, 0;
	mov.b64 	%fd356, {%r171, %r170};
	mul.f64 	%fd641, %fd356, %fd355;
$L__BB1_46:
	setp.eq.s32 	%p69, %r6, 1062207488;
	setp.lt.s32 	%p71, %r4, 0;
	mul.f64 	%fd357, %fd73, %fd641;
	{
	.reg .b32 %temp; 
	mov.b64 	{%temp, %r172}, %fd5;
	}
	{ // callseq 23, 0
	.param .b64 param0;
	st.param.f64 	[param0], %fd5;
	.param .b64 param1;
	st.param.f64 	[param1], 0d4000000000000000;
	.param .b64 retval0;
	call.uni (retval0), 
	__internal_accurate_pow, 
	(
	param0, 
	param1
	);
	ld.param.f64 	%fd358, [retval0];
	} // callseq 23
	setp.lt.s32 	%p72, %r172, 0;
	neg.f64 	%fd360, %fd358;
	selp.f64 	%fd361, %fd360, %fd358, %p69;
	selp.f64 	%fd362, %fd361, %fd358, %p72;
	setp.eq.f64 	%p73, %fd5, 0d0000000000000000;
	selp.b32 	%r173, %r172, 0, %p69;
	or.b32  	%r174, %r173, 2146435072;
	selp.b32 	%r175, %r174, %r173, %p71;
	mov.b32 	%r176, 0;
	mov.b64 	%fd363, {%r176, %r175};
	selp.f64 	%fd364, %fd363, %fd362, %p73;
	add.f64 	%fd365, %fd5, 0d4000000000000000;
	{
	.reg .b32 %temp; 
	mov.b64 	{%temp, %r177}, %fd365;
	}
	and.b32  	%r178, %r177, 2146435072;
	setp.eq.s32 	%p74, %r178, 2146435072;
	setp.eq.f64 	%p75, %fd5, 0d7FF0000000000000;
	and.b32  	%r179, %r4, 2147483647;
	setp.ne.s32 	%p76, %r179, 1071644672;
	and.pred  	%p6, %p69, %p76;
	or.b32  	%r180, %r8, -2147483648;
	selp.b32 	%r181, %r180, %r8, %p6;
	selp.b32 	%r182, %r181, %r8, %p72;
	mov.b64 	%fd366, {%r176, %r182};
	selp.f64 	%fd367, %fd366, %fd364, %p75;
	selp.f64 	%fd368, %fd367, %fd364, %p74;
	setp.eq.f64 	%p78, %fd5, 0d3FF0000000000000;
	selp.f64 	%fd79, 0d3FF0000000000000, %fd368, %p78;
	fma.rn.f64 	%fd369, %fd357, %fd79, %fd70;
	mul.f64 	%fd370, %fd1, 0dBE85798EE2308C3A;
	mul.f64 	%fd371, %fd370, %fd44;
	mul.f64 	%fd372, %fd371, %fd636;
	mul.f64 	%fd373, %fd372, %fd68;
	mul.f64 	%fd374, %fd372, %fd69;
	fma.rn.f64 	%fd375, %fd5, %fd373, %fd369;
	fma.rn.f64 	%fd376, %fd5, %fd374, %fd71;
	mul.f64 	%fd377, %fd72, 0d3E75798EE2308C3A;
	mul.f64 	%fd378, %fd636, %fd377;
	mul.f64 	%fd379, %fd68, %fd378;
	mul.f64 	%fd380, %fd69, %fd378;
	fma.rn.f64 	%fd381, %fd379, %fd79, %fd375;
	fma.rn.f64 	%fd382, %fd380, %fd79, %fd376;
	mul.f64 	%fd383, %fd378, %fd79;
	sub.f64 	%fd384, %fd381, %fd383;
	mul.f64 	%fd80, %fd72, 0dBE65798EE2308C3A;
	mul.f64 	%fd385, %fd68, %fd80;
	mul.f64 	%fd386, %fd69, %fd80;
	fma.rn.f64 	%fd81, %fd385, %fd79, %fd384;
	fma.rn.f64 	%fd82, %fd386, %fd79, %fd382;
	{
	.reg .b32 %temp; 
	mov.b64 	{%temp, %r54}, %fd44;
	}
	abs.f64 	%fd83, %fd44;
	{ // callseq 24, 0
	.param .b64 param0;
	st.param.f64 	[param0], %fd83;
	.param .b64 param1;
	st.param.f64 	[param1], 0d4000000000000000;
	.param .b64 retval0;
	call.uni (retval0), 
	__internal_accurate_pow, 
	(
	param0, 
	param1
	);
	ld.param.f64 	%fd387, [retval0];
	} // callseq 24
	setp.lt.s32 	%p79, %r54, 0;
	neg.f64 	%fd389, %fd387;
	selp.f64 	%fd390, %fd389, %fd387, %p69;
	selp.f64 	%fd391, %fd390, %fd387, %p79;
	setp.eq.f64 	%p80, %fd44, 0d0000000000000000;
	selp.b32 	%r183, %r54, 0, %p69;
	or.b32  	%r184, %r183, 2146435072;
	selp.b32 	%r185, %r184, %r183, %p71;
	mov.b64 	%fd392, {%r176, %r185};
	selp.f64 	%fd642, %fd392, %fd391, %p80;
	add.f64 	%fd393, %fd44, 0d4000000000000000;
	{
	.reg .b32 %temp; 
	mov.b64 	{%temp, %r186}, %fd393;
	}
	and.b32  	%r187, %r186, 2146435072;
	setp.ne.s32 	%p81, %r187, 2146435072;
	@%p81 bra 	$L__BB1_51;
	setp.num.f64 	%p82, %fd44, %fd44;
	@%p82 bra 	$L__BB1_49;
	mov.f64 	%fd394, 0d4000000000000000;
	add.rn.f64 	%fd642, %fd44, %fd394;
	bra.uni 	$L__BB1_51;
$L__BB1_49:
	setp.neu.f64 	%p83, %fd83, 0d7FF0000000000000;
	@%p83 bra 	$L__BB1_51;
	selp.b32 	%r190, %r181, %r8, %p79;
	mov.b32 	%r191, 0;
	mov.b64 	%fd642, {%r191, %r190};
$L__BB1_51:
	setp.eq.f64 	%p85, %fd44, 0d3FF0000000000000;
	selp.f64 	%fd88, 0d3FF0000000000000, %fd642, %p85;
	mul.f64 	%fd395, %fd641, 0dBE65798EE2308C3A;
	mul.f64 	%fd396, %fd395, %fd88;
	fma.rn.f64 	%fd89, %fd68, %fd396, %fd81;
	fma.rn.f64 	%fd90, %fd69, %fd396, %fd82;
	setp.neu.f64 	%p86, %fd7, 0d0000000000000000;
	@%p86 bra 	$L__BB1_53;
	setp.lt.s32 	%p88, %r10, 0;
	setp.eq.s32 	%p89, %r11, 1073741824;
	selp.b32 	%r192, %r21, 0, %p89;
	or.b32  	%r193, %r192, 2146435072;
	selp.b32 	%r194, %r193, %r192, %p88;
	mov.b32 	%r195, 0;
	mov.b64 	%fd644, {%r195, %r194};
	bra.uni 	$L__BB1_54;
$L__BB1_53:
	setp.lt.s32 	%p87, %r21, 0;
	{ // callseq 25, 0
	.param .b64 param0;
	st.param.f64 	[param0], %fd7;
	.param .b64 param1;
	st.param.f64 	[param1], 0d3FF8000000000000;
	.param .b64 retval0;
	call.uni (retval0), 
	__internal_accurate_pow, 
	(
	param0, 
	param1
	);
	ld.param.f64 	%fd397, [retval0];
	} // callseq 25
	selp.f64 	%fd644, 0dFFF8000000000000, %fd397, %p87;
$L__BB1_54:
	add.f64 	%fd399, %fd7, 0d3FF8000000000000;
	{
	.reg .b32 %temp; 
	mov.b64 	{%temp, %r196}, %fd399;
	}
	and.b32  	%r197, %r196, 2146435072;
	setp.ne.s32 	%p90, %r197, 2146435072;
	@%p90 bra 	$L__BB1_59;
	setp.num.f64 	%p91, %fd7, %fd7;
	@%p91 bra 	$L__BB1_57;
	mov.f64 	%fd400, 0d3FF8000000000000;
	add.rn.f64 	%fd644, %fd7, %fd400;
	bra.uni 	$L__BB1_59;
$L__BB1_57:
	setp.neu.f64 	%p92, %fd7, 0d7FF0000000000000;
	@%p92 bra 	$L__BB1_59;
	setp.lt.s32 	%p93, %r21, 0;
	setp.eq.s32 	%p94, %r11, 1073741824;
	and.b32  	%r199, %r10, 2147483647;
	setp.ne.s32 	%p95, %r199, 1071644672;
	or.b32  	%r200, %r12, -2147483648;
	selp.b32 	%r201, %r200, %r12, %p95;
	selp.b32 	%r202, %r201, %r12, %p94;
	selp.b32 	%r203, %r202, %r12, %p93;
	mov.b32 	%r204, 0;
	mov.b64 	%fd644, {%r204, %r203};
$L__BB1_59:
	setp.eq.f64 	%p96, %fd7, 0d3FF0000000000000;
	selp.f64 	%fd97, 0d3FF0000000000000, %fd644, %p96;
	mul.f64 	%fd98, %fd97, 0d0000000000000000;
	fma.rn.f64 	%fd99, %fd38, %fd98, %fd89;
	setp.neu.f64 	%p97, %fd32, 0d0000000000000000;
	@%p97 bra 	$L__BB1_61;
	setp.lt.s32 	%p99, %r10, 0;
	setp.eq.s32 	%p100, %r11, 1073741824;
	selp.b32 	%r205, %r33, 0, %p100;
	or.b32  	%r206, %r205, 2146435072;
	selp.b32 	%r207, %r206, %r205, %p99;
	mov.b32 	%r208, 0;
	mov.b64 	%fd646, {%r208, %r207};
	bra.uni 	$L__BB1_62;
$L__BB1_61:
	setp.lt.s32 	%p98, %r33, 0;
	{ // callseq 26, 0
	.param .b64 param0;
	st.param.f64 	[param0], %fd33;
	.param .b64 param1;
	st.param.f64 	[param1], 0d3FF8000000000000;
	.param .b64 retval0;
	call.uni (retval0), 
	__internal_accurate_pow, 
	(
	param0, 
	param1
	);
	ld.param.f64 	%fd401, [retval0];
	} // callseq 26
	selp.f64 	%fd646, 0dFFF8000000000000, %fd401, %p98;
$L__BB1_62:
	add.f64 	%fd403, %fd32, 0d3FF8000000000000;
	{
	.reg .b32 %temp; 
	mov.b64 	{%temp, %r209}, %fd403;
	}
	and.b32  	%r210, %r209, 2146435072;
	setp.ne.s32 	%p101, %r210, 2146435072;
	@%p101 bra 	$L__BB1_67;
	setp.num.f64 	%p102, %fd32, %fd32;
	@%p102 bra 	$L__BB1_65;
	mov.f64 	%fd404, 0d3FF8000000000000;
	add.rn.f64 	%fd646, %fd32, %fd404;
	bra.uni 	$L__BB1_67;
$L__BB1_65:
	setp.neu.f64 	%p103, %fd33, 0d7FF0000000000000;
	@%p103 bra 	$L__BB1_67;
	setp.lt.s32 	%p104, %r33, 0;
	setp.eq.s32 	%p105, %r11, 1073741824;
	and.b32  	%r212, %r10, 2147483647;
	setp.ne.s32 	%p106, %r212, 1071644672;
	or.b32  	%r213, %r12, -2147483648;
	selp.b32 	%r214, %r213, %r12, %p106;
	selp.b32 	%r215, %r214, %r12, %p105;
	selp.b32 	%r216, %r215, %r12, %p104;
	mov.b32 	%r217, 0;
	mov.b64 	%fd646, {%r217, %r216};
$L__BB1_67:
	mul.f64 	%fd405, %fd97, 0d3E85798EE2308C3A;
	mul.f64 	%fd406, %fd12, 0d3E85798EE2308C3A;
	mul.f64 	%fd407, %fd31, %fd31;
	mul.f64 	%fd408, %fd30, %fd30;
	sub.f64 	%fd409, %fd408, %fd407;
	rcp.rn.f64 	%fd410, %fd409;
	mul.f64 	%fd411, %fd1, 0dBD5CD2B297D889BE;
	mul.f64 	%fd412, %fd411, %fd30;
	mul.f64 	%fd413, %fd412, %fd410;
	mul.f64 	%fd414, %fd413, %fd635;
	mul.f64 	%fd415, %fd44, %fd414;
	mul.f64 	%fd416, %fd1, %fd415;
	mul.f64 	%fd417, %fd416, %fd636;
	neg.f64 	%fd418, %fd31;
	mul.f64 	%fd419, %fd411, %fd418;
	mul.f64 	%fd420, %fd419, %fd410;
	mul.f64 	%fd421, %fd420, %fd635;
	mul.f64 	%fd422, %fd44, %fd421;
	mul.f64 	%fd423, %fd1, %fd422;
	mul.f64 	%fd424, %fd423, %fd636;
	setp.eq.f64 	%p107, %fd32, 0d3FF0000000000000;
	selp.f64 	%fd106, 0d3FF0000000000000, %fd646, %p107;
	mul.f64 	%fd425, %fd12, 0d0000000000000000;
	mul.f64 	%fd426, %fd425, %fd641;
	mul.f64 	%fd427, %fd406, %fd641;
	mul.f64 	%fd428, %fd427, %fd106;
	fma.rn.f64 	%fd429, %fd426, %fd106, %fd99;
	mul.f64 	%fd430, %fd38, %fd405;
	sub.f64 	%fd431, %fd90, %fd430;
	sub.f64 	%fd432, %fd431, %fd428;
	mul.f64 	%fd433, %fd88, 0dBE65798EE2308C3A;
	fma.rn.f64 	%fd434, %fd68, %fd433, %fd429;
	fma.rn.f64 	%fd435, %fd69, %fd433, %fd432;
	mul.f64 	%fd436, %fd641, 0d3E65798EE2308C3A;
	fma.rn.f64 	%fd437, %fd436, %fd88, %fd434;
	add.f64 	%fd438, %fd435, 0d0000000000000000;
	mul.f64 	%fd439, %fd1, 0d3E75798EE2308C3A;
	mul.f64 	%fd440, %fd439, %fd641;
	mul.f64 	%fd441, %fd44, %fd440;
	mul.f64 	%fd442, %fd68, %fd441;
	mul.f64 	%fd443, %fd69, %fd441;
	fma.rn.f64 	%fd444, %fd5, %fd442, %fd437;
	fma.rn.f64 	%fd445, %fd5, %fd443, %fd438;
	mul.f64 	%fd446, %fd88, 0d3E75798EE2308C3A;
	mul.f64 	%fd447, %fd636, %fd446;
	fma.rn.f64 	%fd448, %fd68, %fd447, %fd444;
	fma.rn.f64 	%fd449, %fd69, %fd447, %fd445;
	fma.rn.f64 	%fd450, %fd88, 0d3E65798EE2308C3A, %fd448;
	mul.f64 	%fd451, %fd80, %fd641;
	mul.f64 	%fd452, %fd68, %fd451;
	mul.f64 	%fd453, %fd69, %fd451;
	fma.rn.f64 	%fd454, %fd452, %fd79, %fd450;
	fma.rn.f64 	%fd455, %fd453, %fd79, %fd449;
	mul.f64 	%fd107, %fd1, 0d3E901B2B29A4692C;
	mul.f64 	%fd456, %fd107, %fd641;
	mul.f64 	%fd457, %fd44, %fd456;
	fma.rn.f64 	%fd458, %fd5, %fd457, %fd454;
	fma.rn.f64 	%fd459, %fd73, %fd79, %fd458;
	fma.rn.f64 	%fd460, %fd425, %fd106, %fd459;
	fma.rn.f64 	%fd461, %fd406, %fd106, %fd455;
	sub.f64 	%fd462, %fd460, %fd447;
	mul.f64 	%fd463, %fd641, %fd98;
	mul.f64 	%fd464, %fd641, %fd405;
	fma.rn.f64 	%fd465, %fd38, %fd463, %fd462;
	fma.rn.f64 	%fd466, %fd38, %fd464, %fd461;
	mul.f64 	%fd467, %fd417, %fd465;
	fma.rn.f64 	%fd468, %fd424, %fd466, %fd467;
	mul.f64 	%fd469, %fd424, %fd465;
	mul.f64 	%fd470, %fd417, %fd466;
	sub.f64 	%fd471, %fd469, %fd470;
	mul.f64 	%fd472, %fd465, %fd465;
	mul.f64 	%fd473, %fd466, %fd466;
	sub.f64 	%fd474, %fd472, %fd473;
	rcp.rn.f64 	%fd475, %fd474;
	mul.f64 	%fd476, %fd468, %fd475;
	mul.f64 	%fd477, %fd471, %fd475;
	mul.f64 	%fd478, %fd5, %fd476;
	mul.f64 	%fd479, %fd5, %fd477;
	mul.f64 	%fd480, %fd69, %fd479;
	fma.rn.f64 	%fd481, %fd68, %fd478, %fd480;
	mul.f64 	%fd482, %fd68, %fd479;
	mul.f64 	%fd483, %fd69, %fd478;
	sub.f64 	%fd484, %fd482, %fd483;
	mul.f64 	%fd485, %fd68, %fd68;
	mul.f64 	%fd486, %fd69, %fd69;
	sub.f64 	%fd487, %fd485, %fd486;
	rcp.rn.f64 	%fd488, %fd487;
	mul.f64 	%fd108, %fd488, %fd481;
	mul.f64 	%fd109, %fd488, %fd484;
	mul.f64 	%fd489, %fd6, 0dBFA47AE147AE147B;
	mul.f64 	%fd110, %fd489, %fd38;
	fma.rn.f64 	%fd490, %fd110, 0d3FF71547652B82FE, 0d4338000000000000;
	{
	.reg .b32 %temp; 
	mov.b64 	{%r55, %temp}, %fd490;
	}
	mov.f64 	%fd491, 0dC338000000000000;
	add.rn.f64 	%fd492, %fd490, %fd491;
	fma.rn.f64 	%fd493, %fd492, 0dBFE62E42FEFA39EF, %fd110;
	fma.rn.f64 	%fd494, %fd492, 0dBC7ABC9E3B39803F, %fd493;
	fma.rn.f64 	%fd495, %fd494, 0d3E5ADE1569CE2BDF, 0d3E928AF3FCA213EA;
	fma.rn.f64 	%fd496, %fd495, %fd494, 0d3EC71DEE62401315;
	fma.rn.f64 	%fd497, %fd496, %fd494, 0d3EFA01997C89EB71;
	fma.rn.f64 	%fd498, %fd497, %fd494, 0d3F2A01A014761F65;
	fma.rn.f64 	%fd499, %fd498, %fd494, 0d3F56C16C1852B7AF;
	fma.rn.f64 	%fd500, %fd499, %fd494, 0d3F81111111122322;
	fma.rn.f64 	%fd501, %fd500, %fd494, 0d3FA55555555502A1;
	fma.rn.f64 	%fd502, %fd501, %fd494, 0d3FC5555555555511;
	fma.rn.f64 	%fd503, %fd502, %fd494, 0d3FE000000000000B;
	fma.rn.f64 	%fd504, %fd503, %fd494, 0d3FF0000000000000;
	fma.rn.f64 	%fd505, %fd504, %fd494, 0d3FF0000000000000;
	{
	.reg .b32 %temp; 
	mov.b64 	{%r56, %temp}, %fd505;
	}
	{
	.reg .b32 %temp; 
	mov.b64 	{%temp, %r57}, %fd505;
	}
	shl.b32 	%r218, %r55, 20;
	add.s32 	%r219, %r218, %r57;
	mov.b64 	%fd647, {%r56, %r219};
	{
	.reg .b32 %temp; 
	mov.b64 	{%temp, %r220}, %fd110;
	}
	mov.b32 	%f12, %r220;
	abs.f32 	%f6, %f12;
	setp.lt.f32 	%p108, %f6, 0f4086232B;
	@%p108 bra 	$L__BB1_70;
	setp.lt.f64 	%p109, %fd110, 0d0000000000000000;
	add.f64 	%fd506, %fd110, 0d7FF0000000000000;
	selp.f64 	%fd647, 0d0000000000000000, %fd506, %p109;
	setp.geu.f32 	%p110, %f6, 0f40874800;
	@%p110 bra 	$L__BB1_70;
	shr.u32 	%r221, %r55, 31;
	add.s32 	%r222, %r55, %r221;
	shr.s32 	%r223, %r222, 1;
	shl.b32 	%r224, %r223, 20;
	add.s32 	%r225, %r57, %r224;
	mov.b64 	%fd507, {%r56, %r225};
	sub.s32 	%r226, %r55, %r223;
	shl.b32 	%r227, %r226, 20;
	add.s32 	%r228, %r227, 1072693248;
	mov.b32 	%r229, 0;
	mov.b64 	%fd508, {%r229, %r228};
	mul.f64 	%fd647, %fd508, %fd507;
$L__BB1_70:
	setp.eq.f64 	%p111, %fd32, 0d0000000000000000;
	setp.lt.s32 	%p112, %r33, 0;
	setp.eq.s32 	%p113, %r6, 1062207488;
	setp.lt.s32 	%p115, %r4, 0;
	{ // callseq 27, 0
	.param .b64 param0;
	st.param.f64 	[param0], %fd33;
	.param .b64 param1;
	st.param.f64 	[param1], 0d4000000000000000;
	.param .b64 retval0;
	call.uni (retval0), 
	__internal_accurate_pow, 
	(
	param0, 
	param1
	);
	ld.param.f64 	%fd509, [retval0];
	} // callseq 27
	neg.f64 	%fd511, %fd509;
	selp.f64 	%fd512, %fd511, %fd509, %p113;
	selp.f64 	%fd513, %fd512, %fd509, %p112;
	selp.b32 	%r230, %r33, 0, %p113;
	or.b32  	%r231, %r230, 2146435072;
	selp.b32 	%r232, %r231, %r230, %p115;
	mov.b32 	%r233, 0;
	mov.b64 	%fd514, {%r233, %r232};
	selp.f64 	%fd648, %fd514, %fd513, %p111;
	add.f64 	%fd515, %fd32, 0d4000000000000000;
	{
	.reg .b32 %temp; 
	mov.b64 	{%temp, %r234}, %fd515;
	}
	and.b32  	%r235, %r234, 2146435072;
	setp.ne.s32 	%p116, %r235, 2146435072;
	@%p116 bra 	$L__BB1_75;
	setp.num.f64 	%p117, %fd32, %fd32;
	@%p117 bra 	$L__BB1_73;
	mov.f64 	%fd516, 0d4000000000000000;
	add.rn.f64 	%fd648, %fd32, %fd516;
	bra.uni 	$L__BB1_75;
$L__BB1_73:
	setp.neu.f64 	%p118, %fd33, 0d7FF0000000000000;
	@%p118 bra 	$L__BB1_75;
	setp.lt.s32 	%p119, %r33, 0;
	setp.eq.s32 	%p120, %r6, 1062207488;
	and.b32  	%r237, %r4, 2147483647;
	setp.ne.s32 	%p121, %r237, 1071644672;
	or.b32  	%r238, %r8, -2147483648;
	selp.b32 	%r239, %r238, %r8, %p121;
	selp.b32 	%r240, %r239, %r8, %p120;
	selp.b32 	%r241, %r240, %r8, %p119;
	mov.b32 	%r242, 0;
	mov.b64 	%fd648, {%r242, %r241};
$L__BB1_75:
	ld.param.u64 	%rd21, [_Z3calPd_param_0];
	mul.f64 	%fd517, %fd30, 0d3E75798EE2308C3A;
	mul.f64 	%fd518, %fd31, 0d3E75798EE2308C3A;
	mul.f64 	%fd519, %fd647, 0d3E65798EE2308C3A;
	setp.eq.f64 	%p122, %fd32, 0d3FF0000000000000;
	selp.f64 	%fd520, 0d3FF0000000000000, %fd648, %p122;
	mul.f64 	%fd521, %fd1, %fd517;
	mul.f64 	%fd522, %fd5, %fd521;
	mul.f64 	%fd523, %fd32, %fd522;
	mul.f64 	%fd524, %fd106, 0d0000000000000000;
	mul.f64 	%fd525, %fd647, 0dBE901B2B29A4692C;
	mul.f64 	%fd526, %fd1, %fd525;
	mul.f64 	%fd527, %fd5, %fd526;
	mul.f64 	%fd528, %fd32, %fd527;
	fma.rn.f64 	%fd529, %fd12, %fd524, %fd528;
	sub.f64 	%fd530, %fd529, %fd523;
	fma.rn.f64 	%fd531, %fd519, %fd520, %fd530;
	mul.f64 	%fd532, %fd647, 0d0000000000000000;
	mul.f64 	%fd533, %fd647, 0d3E85798EE2308C3A;
	mul.f64 	%fd534, %fd106, %fd532;
	mul.f64 	%fd535, %fd106, %fd533;
	fma.rn.f64 	%fd536, %fd12, %fd534, %fd531;
	mul.f64 	%fd537, %fd1, %fd518;
	mul.f64 	%fd538, %fd5, %fd537;
	mul.f64 	%fd539, %fd32, %fd538;
	mul.f64 	%fd540, %fd106, 0d3E85798EE2308C3A;
	mul.f64 	%fd541, %fd12, %fd540;
	mov.f64 	%fd542, 0d0000000000000000;
	sub.f64 	%fd543, %fd542, %fd541;
	sub.f64 	%fd544, %fd543, %fd539;
	fma.rn.f64 	%fd545, %fd12, %fd535, %fd544;
	mul.f64 	%fd546, %fd38, 0d0000000000000000;
	mul.f64 	%fd547, %fd38, 0d3E85798EE2308C3A;
	fma.rn.f64 	%fd548, %fd546, %fd97, %fd536;
	fma.rn.f64 	%fd549, %fd547, %fd97, %fd545;
	mul.f64 	%fd550, %fd1, %fd1;
	mul.f64 	%fd551, %fd550, %fd519;
	mul.f64 	%fd552, %fd5, %fd5;
	fma.rn.f64 	%fd553, %fd552, %fd551, %fd548;
	mul.f64 	%fd554, %fd30, 0dBE65798EE2308C3A;
	mul.f64 	%fd555, %fd31, 0dBE65798EE2308C3A;
	fma.rn.f64 	%fd556, %fd554, %fd520, %fd553;
	fma.rn.f64 	%fd557, %fd555, %fd520, %fd549;
	mul.f64 	%fd558, %fd107, %fd5;
	mul.f64 	%fd559, %fd558, %fd32;
	sub.f64 	%fd560, %fd556, %fd559;
	mul.f64 	%fd561, %fd30, 0d3E85798EE2308C3A;
	mul.f64 	%fd562, %fd31, 0d3E85798EE2308C3A;
	mul.f64 	%fd563, %fd561, %fd635;
	mul.f64 	%fd564, %fd562, %fd635;
	mul.f64 	%fd565, %fd1, %fd563;
	mul.f64 	%fd566, %fd1, %fd564;
	mul.f64 	%fd567, %fd5, %fd565;
	mul.f64 	%fd568, %fd5, %fd566;
	fma.rn.f64 	%fd569, %fd32, %fd567, %fd560;
	fma.rn.f64 	%fd570, %fd32, %fd568, %fd557;
	mul.f64 	%fd571, %fd635, 0dBE75798EE2308C3A;
	fma.rn.f64 	%fd572, %fd571, %fd520, %fd569;
	mul.f64 	%fd573, %fd38, %fd532;
	mul.f64 	%fd574, %fd38, %fd533;
	mul.f64 	%fd575, %fd97, %fd574;
	fma.rn.f64 	%fd576, %fd97, %fd573, %fd572;
	sub.f64 	%fd577, %fd570, %fd575;
	mul.f64 	%fd578, %fd647, 0dBE65798EE2308C3A;
	mul.f64 	%fd579, %fd30, %fd578;
	mul.f64 	%fd580, %fd31, %fd578;
	fma.rn.f64 	%fd581, %fd579, %fd520, %fd576;
	fma.rn.f64 	%fd582, %fd580, %fd520, %fd577;
	mul.f64 	%fd583, %fd550, 0d3E65798EE2308C3A;
	fma.rn.f64 	%fd584, %fd583, %fd552, %fd581;
	add.f64 	%fd585, %fd582, 0d0000000000000000;
	mul.f64 	%fd586, %fd550, %fd579;
	mul.f64 	%fd587, %fd550, %fd580;
	fma.rn.f64 	%fd588, %fd552, %fd586, %fd584;
	fma.rn.f64 	%fd589, %fd552, %fd587, %fd585;
	mul.f64 	%fd590, %fd647, 0dBE75798EE2308C3A;
	mul.f64 	%fd591, %fd30, %fd590;
	mul.f64 	%fd592, %fd31, %fd590;
	mul.f64 	%fd593, %fd1, %fd591;
	mul.f64 	%fd594, %fd1, %fd592;
	mul.f64 	%fd595, %fd5, %fd593;
	mul.f64 	%fd596, %fd5, %fd594;
	fma.rn.f64 	%fd597, %fd32, %fd595, %fd588;
	fma.rn.f64 	%fd598, %fd32, %fd596, %fd589;
	mul.f64 	%fd599, %fd550, %fd571;
	fma.rn.f64 	%fd600, %fd552, %fd599, %fd597;
	fma.rn.f64 	%fd601, %fd520, 0d3E65798EE2308C3A, %fd600;
	mul.f64 	%fd602, %fd517, %fd635;
	mul.f64 	%fd603, %fd518, %fd635;
	fma.rn.f64 	%fd604, %fd602, %fd520, %fd601;
	fma.rn.f64 	%fd605, %fd603, %fd520, %fd598;
	mul.f64 	%fd606, %fd550, %fd554;
	mul.f64 	%fd607, %fd550, %fd555;
	fma.rn.f64 	%fd608, %fd552, %fd606, %fd604;
	fma.rn.f64 	%fd609, %fd552, %fd607, %fd605;
	mul.f64 	%fd610, %fd550, %fd602;
	mul.f64 	%fd611, %fd550, %fd603;
	fma.rn.f64 	%fd612, %fd552, %fd610, %fd608;
	fma.rn.f64 	%fd613, %fd552, %fd611, %fd609;
	mul.f64 	%fd614, %fd635, 0d3E85798EE2308C3A;
	mul.f64 	%fd615, %fd1, %fd614;
	mul.f64 	%fd616, %fd5, %fd615;
	mul.f64 	%fd617, %fd32, %fd616;
	sub.f64 	%fd618, %fd612, %fd617;
	mul.f64 	%fd619, %fd5, %fd108;
	mul.f64 	%fd620, %fd619, %fd618;
	mul.f64 	%fd621, %fd5, %fd109;
	fma.rn.f64 	%fd622, %fd621, %fd613, %fd620;
	mul.f64 	%fd623, %fd618, %fd618;
	mul.f64 	%fd624, %fd613, %fd613;
	sub.f64 	%fd625, %fd623, %fd624;
	rcp.rn.f64 	%fd626, %fd625;
	mul.f64 	%fd627, %fd622, %fd626;
	mul.f64 	%fd628, %fd32, %fd627;
	cvta.to.global.u64 	%rd18, %rd21;
	mul.wide.u32 	%rd19, %r244, 8;
	add.s64 	%rd20, %rd18, %rd19;
	st.global.f64 	[%rd20], %fd628;
	add.s32 	%r247, %r247, 1;
	add.s32 	%r246, %r246, 1;
	add.s32 	%r245, %r245, 1;
	mov.u32 	%r243, %nctaid.x;
	add.s32 	%r244, %r244, %r243;
	setp.ne.s32 	%p123, %r246, -1020;
	@%p123 bra 	$L__BB1_2;
$L__BB1_76:
	ret;

}
.func  (.param .align 16 .b8 func_retval0[16]) __internal_trig_reduction_slowpathd(
	.param .b64 __internal_trig_reduction_slowpathd_param_0
)
{
	.local .align 8 .b8 	__local_depot2[40];
	.reg .b64 	%SP;
	.reg .b64 	%SPL;
	.reg .pred 	%p<10>;
	.reg .b32 	%r<47>;
	.reg .b64 	%rd<74>;
	.reg .b64 	%fd<5>;

	mov.u64 	%SPL, __local_depot2;
	ld.param.f64 	%fd4, [__internal_trig_reduction_slowpathd_param_0];
	add.u64 	%rd1, %SPL, 0;
	{
	.reg .b32 %temp; 
	mov.b64 	{%temp, %r1}, %fd4;
	}
	shr.u32 	%r2, %r1, 20;
	and.b32  	%r3, %r2, 2047;
	setp.eq.s32 	%p1, %r3, 2047;
	mov.b32 	%r46, 0;
	@%p1 bra 	$L__BB2_9;
	add.s32 	%r20, %r3, -1024;
	mov.b64 	%rd20, %fd4;
	shl.b64 	%rd2, %rd20, 11;
	shr.u32 	%r4, %r20, 6;
	sub.s32 	%r45, 15, %r4;
	sub.s32 	%r21, 19, %r4;
	setp.lt.u32 	%p2, %r20, 128;
	selp.b32 	%r6, 18, %r21, %p2;
	setp.ge.s32 	%p3, %r45, %r6;
	mov.b64 	%rd70, 0;
	@%p3 bra 	$L__BB2_4;
	add.s32 	%r23, %r6, %r4;
	neg.s32 	%r43, %r23;
	or.b64  	%rd3, %rd2, -9223372036854775808;
	mov.b64 	%rd70, 0;
	mov.b32 	%r42, 0;
	mov.u64 	%rd25, __cudart_i2opi_d;
	mov.u32 	%r44, %r45;
$L__BB2_3:
	.pragma "nounroll";
	mul.wide.s32 	%rd22, %r42, 8;
	add.s64 	%rd23, %rd1, %rd22;
	mul.wide.s32 	%rd24, %r44, 8;
	add.s64 	%rd26, %rd25, %rd24;
	ld.global.nc.u64 	%rd27, [%rd26];
	{
	.reg .u32 %r0, %r1, %r2, %r3, %alo, %ahi, %blo, %bhi, %clo, %chi;
	mov.b64 	{%alo,%ahi}, %rd27;
	mov.b64 	{%blo,%bhi}, %rd3;
	mov.b64 	{%clo,%chi}, %rd70;
	mad.lo.cc.u32 	%r0, %alo, %blo, %clo;
	madc.hi.cc.u32 	%r1, %alo, %blo, %chi;
	madc.hi.u32 	%r2, %alo, %bhi, 0;
	mad.lo.cc.u32 	%r1, %alo, %bhi, %r1;
	madc.hi.cc.u32 	%r2, %ahi, %blo, %r2;
	madc.hi.u32 	%r3, %ahi, %bhi, 0;
	mad.lo.cc.u32 	%r1, %ahi, %blo, %r1;
	madc.lo.cc.u32 	%r2, %ahi, %bhi, %r2;
	addc.u32 	%r3, %r3, 0;
	mov.b64 	%rd28, {%r0,%r1};
	mov.b64 	%rd70, {%r2,%r3};
	}
	st.local.u64 	[%rd23], %rd28;
	add.s32 	%r44, %r44, 1;
	add.s32 	%r43, %r43, 1;
	add.s32 	%r42, %r42, 1;
	setp.ne.s32 	%p4, %r43, -15;
	mov.u32 	%r45, %r6;
	@%p4 bra 	$L__BB2_3;
$L__BB2_4:
	cvt.s64.s32 	%rd29, %r45;
	cvt.u64.u32 	%rd30, %r4;
	add.s64 	%rd31, %rd30, %rd29;
	shl.b64 	%rd32, %rd31, 3;
	add.s64 	%rd33, %rd1, %rd32;
	st.local.u64 	[%rd33+-120], %rd70;
	and.b32  	%r15, %r2, 63;
	ld.local.u64 	%rd72, [%rd1+16];
	ld.local.u64 	%rd71, [%rd1+24];
	setp.eq.s32 	%p5, %r15, 0;
	@%p5 bra 	$L__BB2_6;
	shl.b64 	%rd34, %rd71, %r15;
	shr.u64 	%rd35, %rd72, 1;
	xor.b32  	%r24, %r15, 63;
	shr.u64 	%rd36, %rd35, %r24;
	or.b64  	%rd71, %rd34, %rd36;
	ld.local.u64 	%rd37, [%rd1+8];
	shl.b64 	%rd38, %rd72, %r15;
	shr.u64 	%rd39, %rd37, 1;
	shr.u64 	%rd40, %rd39, %r24;
	or.b64  	%rd72, %rd38, %rd40;
$L__BB2_6:
	and.b32  	%r25, %r1, -2147483648;
	shr.u64 	%rd41, %rd71, 62;
	cvt.u32.u64 	%r26, %rd41;
	mov.b64 	{%r27, %r28}, %rd71;
	mov.b64 	{%r29, %r30}, %rd72;
	shf.l.wrap.b32 	%r31, %r30, %r27, 2;
	shf.l.wrap.b32 	%r32, %r27, %r28, 2;
	mov.b64 	%rd42, {%r31, %r32};
	shl.b64 	%rd43, %rd72, 2;
	shr.u64 	%rd44, %rd42, 63;
	cvt.u32.u64 	%r33, %rd44;
	add.s32 	%r34, %r33, %r26;
	setp.eq.s32 	%p6, %r25, 0;
	neg.s32 	%r35, %r34;
	selp.b32 	%r46, %r34, %r35, %p6;
	setp.gt.s64 	%p7, %rd42, -1;
	mov.b64 	%rd45, 0;
	{
	.reg .u32 %r0, %r1, %r2, %r3, %a0, %a1, %a2, %a3, %b0, %b1, %b2, %b3;
	mov.b64 	{%a0,%a1}, %rd45;
	mov.b64 	{%a2,%a3}, %rd45;
	mov.b64 	{%b0,%b1}, %rd43;
	mov.b64 	{%b2,%b3}, %rd42;
	sub.cc.u32 	%r0, %a0, %b0;
	subc.cc.u32 	%r1, %a1, %b1;
	subc.cc.u32 	%r2, %a2, %b2;
	subc.u32 	%r3, %a3, %b3;
	mov.b64 	%rd46, {%r0,%r1};
	mov.b64 	%rd47, {%r2,%r3};
	}
	xor.b32  	%r36, %r25, -2147483648;
	selp.b64 	%rd73, %rd42, %rd47, %p7;
	selp.b64 	%rd14, %rd43, %rd46, %p7;
	selp.b32 	%r17, %r25, %r36, %p7;
	clz.b64 	%r37, %rd73;
	cvt.u64.u32 	%rd15, %r37;
	setp.eq.s32 	%p8, %r37, 0;
	@%p8 bra 	$L__BB2_8;
	cvt.u32.u64 	%r38, %rd15;
	and.b32  	%r39, %r38, 63;
	shl.b64 	%rd48, %rd73, %r39;
	shr.u64 	%rd49, %rd14, 1;
	not.b32 	%r40, %r38;
	and.b32  	%r41, %r40, 63;
	shr.u64 	%rd50, %rd49, %r41;
	or.b64  	%rd73, %rd48, %rd50;
$L__BB2_8:
	mov.b64 	%rd51, -3958705157555305931;
	{
	.reg .u32 %r0, %r1, %r2, %r3, %alo, %ahi, %blo, %bhi;
	mov.b64 	{%alo,%ahi}, %rd73;
	mov.b64 	{%blo,%bhi}, %rd51;
	mul.lo.u32 	%r0, %alo, %blo;
	mul.hi.u32 	%r1, %alo, %blo;
	mad.lo.cc.u32 	%r1, %alo, %bhi, %r1;
	madc.hi.u32 	%r2, %alo, %bhi, 0;
	mad.lo.cc.u32 	%r1, %ahi, %blo, %r1;
	madc.hi.cc.u32 	%r2, %ahi, %blo, %r2;
	madc.hi.u32 	%r3, %ahi, %bhi, 0;
	mad.lo.cc.u32 	%r2, %ahi, %bhi, %r2;
	addc.u32 	%r3, %r3, 0;
	mov.b64 	%rd52, {%r0,%r1};
	mov.b64 	%rd53, {%r2,%r3};
	}
	setp.gt.s64 	%p9, %rd53, 0;
	{
	.reg .u32 %r0, %r1, %r2, %r3, %a0, %a1, %a2, %a3, %b0, %b1, %b2, %b3;
	mov.b64 	{%a0,%a1}, %rd52;
	mov.b64 	{%a2,%a3}, %rd53;
	mov.b64 	{%b0,%b1}, %rd52;
	mov.b64 	{%b2,%b3}, %rd53;
	add.cc.u32 	%r0, %a0, %b0;
	addc.cc.u32 	%r1, %a1, %b1;
	addc.cc.u32 	%r2, %a2, %b2;
	addc.u32 	%r3, %a3, %b3;
	mov.b64 	%rd54, {%r0,%r1};
	mov.b64 	%rd55, {%r2,%r3};
	}
	selp.b64 	%rd56, %rd55, %rd53, %p9;
	selp.s64 	%rd57, -1, 0, %p9;
	sub.s64 	%rd58, %rd57, %rd15;
	cvt.u64.u32 	%rd59, %r17;
	shl.b64 	%rd60, %rd59, 32;
	add.s64 	%rd61, %rd56, 1;
	shr.u64 	%rd62, %rd61, 10;
	add.s64 	%rd63, %rd62, 1;
	shr.u64 	%rd64, %rd63, 1;
	shl.b64 	%rd65, %rd58, 52;
	add.s64 	%rd66, %rd65, %rd64;
	add.s64 	%rd67, %rd66, 4602678819172646912;
	or.b64  	%rd68, %rd67, %rd60;
	mov.b64 	%fd4, %rd68;
$L__BB2_9:
	st.param.f64 	[func_retval0], %fd4;
	st.param.b32 	[func_retval0+8], %r46;
	ret;

}
.func  (.param .b64 func_retval0) __internal_accurate_pow(
	.param .b64 __internal_accurate_pow_param_0,
	.param .b64 __internal_accurate_pow_param_1
)
{
	.reg .pred 	%p<8>;
	.reg .b32 	%r<49>;
	.reg .b32 	%f<3>;
	.reg .b64 	%fd<109>;

	ld.param.f64 	%fd10, [__internal_accurate_pow_param_0];
	ld.param.f64 	%fd11, [__internal_accurate_pow_param_1];
	{
	.reg .b32 %temp; 
	mov.b64 	{%temp, %r46}, %fd10;
	}
	{
	.reg .b32 %temp; 
	mov.b64 	{%r45, %temp}, %fd10;
	}
	shr.u32 	%r47, %r46, 20;
	setp.gt.u32 	%p1, %r46, 1048575;
	@%p1 bra 	$L__BB3_2;
	mul.f64 	%fd12, %fd10, 0d4350000000000000;
	{
	.reg .b32 %temp; 
	mov.b64 	{%temp, %r46}, %fd12;
	}
	{
	.reg .b32 %temp; 
	mov.b64 	{%r45, %temp}, %fd12;
	}
	shr.u32 	%r16, %r46, 20;
	add.s32 	%r47, %r16, -54;
$L__BB3_2:
	add.s32 	%r48, %r47, -1023;
	and.b32  	%r17, %r46, -2146435073;
	or.b32  	%r18, %r17, 1072693248;
	mov.b64 	%fd107, {%r45, %r18};
	setp.lt.u32 	%p2, %r18, 1073127583;
	@%p2 bra 	$L__BB3_4;
	{
	.reg .b32 %temp; 
	mov.b64 	{%r19, %temp}, %fd107;
	}
	{
	.reg .b32 %temp; 
	mov.b64 	{%temp, %r20}, %fd107;
	}
	add.s32 	%r21, %r20, -1048576;
	mov.b64 	%fd107, {%r19, %r21};
	add.s32 	%r48, %r47, -1022;
$L__BB3_4:
	add.f64 	%fd13, %fd107, 0dBFF0000000000000;
	add.f64 	%fd14, %fd107, 0d3FF0000000000000;
	rcp.approx.ftz.f64 	%fd15, %fd14;
	neg.f64 	%fd16, %fd14;
	fma.rn.f64 	%fd17, %fd16, %fd15, 0d3FF0000000000000;
	fma.rn.f64 	%fd18, %fd17, %fd17, %fd17;
	fma.rn.f64 	%fd19, %fd18, %fd15, %fd15;
	mul.f64 	%fd20, %fd13, %fd19;
	fma.rn.f64 	%fd21, %fd13, %fd19, %fd20;
	mul.f64 	%fd22, %fd21, %fd21;
	fma.rn.f64 	%fd23, %fd22, 0d3EB0F5FF7D2CAFE2, 0d3ED0F5D241AD3B5A;
	fma.rn.f64 	%fd24, %fd23, %fd22, 0d3EF3B20A75488A3F;
	fma.rn.f64 	%fd25, %fd24, %fd22, 0d3F1745CDE4FAECD5;
	fma.rn.f64 	%fd26, %fd25, %fd22, 0d3F3C71C7258A578B;
	fma.rn.f64 	%fd27, %fd26, %fd22, 0d3F6249249242B910;
	fma.rn.f64 	%fd28, %fd27, %fd22, 0d3F89999999999DFB;
	sub.f64 	%fd29, %fd13, %fd21;
	add.f64 	%fd30, %fd29, %fd29;
	neg.f64 	%fd31, %fd21;
	fma.rn.f64 	%fd32, %fd31, %fd13, %fd30;
	mul.f64 	%fd33, %fd19, %fd32;
	fma.rn.f64 	%fd34, %fd22, %fd28, 0d3FB5555555555555;
	mov.f64 	%fd35, 0d3FB5555555555555;
	sub.f64 	%fd36, %fd35, %fd34;
	fma.rn.f64 	%fd37, %fd22, %fd28, %fd36;
	add.f64 	%fd38, %fd37, 0dBC46A4CB00B9E7B0;
	add.f64 	%fd39, %fd34, %fd38;
	sub.f64 	%fd40, %fd34, %fd39;
	add.f64 	%fd41, %fd38, %fd40;
	mul.rn.f64 	%fd42, %fd21, %fd21;
	neg.f64 	%fd43, %fd42;
	fma.rn.f64 	%fd44, %fd21, %fd21, %fd43;
	{
	.reg .b32 %temp; 
	mov.b64 	{%r22, %temp}, %fd33;
	}
	{
	.reg .b32 %temp; 
	mov.b64 	{%temp, %r23}, %fd33;
	}
	add.s32 	%r24, %r23, 1048576;
	mov.b64 	%fd45, {%r22, %r24};
	fma.rn.f64 	%fd46, %fd21, %fd45, %fd44;
	mul.rn.f64 	%fd47, %fd42, %fd21;
	neg.f64 	%fd48, %fd47;
	fma.rn.f64 	%fd49, %fd42, %fd21, %fd48;
	fma.rn.f64 	%fd50, %fd42, %fd33, %fd49;
	fma.rn.f64 	%fd51, %fd46, %fd21, %fd50;
	mul.rn.f64 	%fd52, %fd39, %fd47;
	neg.f64 	%fd53, %fd52;
	fma.rn.f64 	%fd54, %fd39, %fd47, %fd53;
	fma.rn.f64 	%fd55, %fd39, %fd51, %fd54;
	fma.rn.f64 	%fd56, %fd41, %fd47, %fd55;
	add.f64 	%fd57, %fd52, %fd56;
	sub.f64 	%fd58, %fd52, %fd57;
	add.f64 	%fd59, %fd56, %fd58;
	add.f64 	%fd60, %fd21, %fd57;
	sub.f64 	%fd61, %fd21, %fd60;
	add.f64 	%fd62, %fd57, %fd61;
	add.f64 	%fd63, %fd59, %fd62;
	add.f64 	%fd64, %fd33, %fd63;
	add.f64 	%fd65, %fd60, %fd64;
	sub.f64 	%fd66, %fd60, %fd65;
	add.f64 	%fd67, %fd64, %fd66;
	xor.b32  	%r25, %r48, -2147483648;
	mov.b32 	%r26, 1127219200;
	mov.b64 	%fd68, {%r25, %r26};
	mov.b32 	%r27, -2147483648;
	mov.b64 	%fd69, {%r27, %r26};
	sub.f64 	%fd70, %fd68, %fd69;
	fma.rn.f64 	%fd71, %fd70, 0d3FE62E42FEFA39EF, %fd65;
	fma.rn.f64 	%fd72, %fd70, 0dBFE62E42FEFA39EF, %fd71;
	sub.f64 	%fd73, %fd72, %fd65;
	sub.f64 	%fd74, %fd67, %fd73;
	fma.rn.f64 	%fd75, %fd70, 0d3C7ABC9E3B39803F, %fd74;
	add.f64 	%fd76, %fd71, %fd75;
	sub.f64 	%fd77, %fd71, %fd76;
	add.f64 	%fd78, %fd75, %fd77;
	{
	.reg .b32 %temp; 
	mov.b64 	{%temp, %r28}, %fd11;
	}
	{
	.reg .b32 %temp; 
	mov.b64 	{%r29, %temp}, %fd11;
	}
	shl.b32 	%r30, %r28, 1;
	setp.gt.u32 	%p3, %r30, -33554433;
	and.b32  	%r31, %r28, -15728641;
	selp.b32 	%r32, %r31, %r28, %p3;
	mov.b64 	%fd79, {%r29, %r32};
	mul.rn.f64 	%fd80, %fd76, %fd79;
	neg.f64 	%fd81, %fd80;
	fma.rn.f64 	%fd82, %fd76, %fd79, %fd81;
	fma.rn.f64 	%fd83, %fd78, %fd79, %fd82;
	add.f64 	%fd4, %fd80, %fd83;
	sub.f64 	%fd84, %fd80, %fd4;
	add.f64 	%fd5, %fd83, %fd84;
	fma.rn.f64 	%fd85, %fd4, 0d3FF71547652B82FE, 0d4338000000000000;
	{
	.reg .b32 %temp; 
	mov.b64 	{%r13, %temp}, %fd85;
	}
	mov.f64 	%fd86, 0dC338000000000000;
	add.rn.f64 	%fd87, %fd85, %fd86;
	fma.rn.f64 	%fd88, %fd87, 0dBFE62E42FEFA39EF, %fd4;
	fma.rn.f64 	%fd89, %fd87, 0dBC7ABC9E3B39803F, %fd88;
	fma.rn.f64 	%fd90, %fd89, 0d3E5ADE1569CE2BDF, 0d3E928AF3FCA213EA;
	fma.rn.f64 	%fd91, %fd90, %fd89, 0d3EC71DEE62401315;
	fma.rn.f64 	%fd92, %fd91, %fd89, 0d3EFA01997C89EB71;
	fma.rn.f64 	%fd93, %fd92, %fd89, 0d3F2A01A014761F65;
	fma.rn.f64 	%fd94, %fd93, %fd89, 0d3F56C16C1852B7AF;
	fma.rn.f64 	%fd95, %fd94, %fd89, 0d3F81111111122322;
	fma.rn.f64 	%fd96, %fd95, %fd89, 0d3FA55555555502A1;
	fma.rn.f64 	%fd97, %fd96, %fd89, 0d3FC5555555555511;
	fma.rn.f64 	%fd98, %fd97, %fd89, 0d3FE000000000000B;
	fma.rn.f64 	%fd99, %fd98, %fd89, 0d3FF0000000000000;
	fma.rn.f64 	%fd100, %fd99, %fd89, 0d3FF0000000000000;
	{
	.reg .b32 %temp; 
	mov.b64 	{%r14, %temp}, %fd100;
	}
	{
	.reg .b32 %temp; 
	mov.b64 	{%temp, %r15}, %fd100;
	}
	shl.b32 	%r33, %r13, 20;
	add.s32 	%r34, %r33, %r15;
	mov.b64 	%fd108, {%r14, %r34};
	{
	.reg .b32 %temp; 
	mov.b64 	{%temp, %r35}, %fd4;
	}
	mov.b32 	%f2, %r35;
	abs.f32 	%f1, %f2;
	setp.lt.f32 	%p4, %f1, 0f4086232B;
	@%p4 bra 	$L__BB3_7;
	setp.lt.f64 	%p5, %fd4, 0d0000000000000000;
	add.f64 	%fd101, %fd4, 0d7FF0000000000000;
	selp.f64 	%fd108, 0d0000000000000000, %fd101, %p5;
	setp.geu.f32 	%p6, %f1, 0f40874800;
	@%p6 bra 	$L__BB3_7;
	shr.u32 	%r36, %r13, 31;
	add.s32 	%r37, %r13, %r36;
	shr.s32 	%r38, %r37, 1;
	shl.b32 	%r39, %r38, 20;
	add.s32 	%r40, %r15, %r39;
	mov.b64 	%fd102, {%r14, %r40};
	sub.s32 	%r41, %r13, %r38;
	shl.b32 	%r42, %r41, 20;
	add.s32 	%r43, %r42, 1072693248;
	mov.b32 	%r44, 0;
	mov.b64 	%fd103, {%r44, %r43};
	mul.f64 	%fd108, %fd103, %fd102;
$L__BB3_7:
	abs.f64 	%fd104, %fd108;
	setp.eq.f64 	%p7, %fd104, 0d7FF0000000000000;
	fma.rn.f64 	%fd105, %fd108, %fd5, %fd108;
	selp.f64 	%fd106, %fd108, %fd105, %p7;
	st.param.f64 	[func_retval0], %fd106;
	ret;

}


// ===== COMPILED SASS (sm_100) =====

	.target	sm_100

	.elftype	@"ET_EXEC"


//--------------------- .note.nv.tkinfo           --------------------------
	.section	.note.nv.tkinfo,"",@"SHT_NOTE"
	.sectionflags	@"SHF_NOTE_NV_TKINFO"
	.tkinfo
        /*0018*/ 	.word	0x00000002
        /*0030*/ 	.string	""
        /*0030*/ 	.string	"ptxas"
        /*0030*/ 	.string	"Cuda compilation tools, release 13.0, V13.0.88"
        /*0030*/ 	.string	"Build cuda_13.0.r13.0/compiler.36424714_0"
        /*0030*/ 	.string	"-arch sm_100 -m 64 "



//--------------------- .note.nv.cuinfo           --------------------------
	.section	.note.nv.cuinfo,"",@"SHT_NOTE"
	.sectionflags	@"SHF_NOTE_NV_CUINFO"
        /*0018*/ 	.short	0x0002
        /*001a*/ 	.short	0x0064
        /*001c*/ 	.short	0x0082
	.zero		2


//--------------------- .nv.info                  --------------------------
	.section	.nv.info,"",@"SHT_CUDA_INFO"
	.align	4


	//----- nvinfo : EIATTR_REGCOUNT
	.align		4
        /*0000*/ 	.byte	0x04, 0x2f
        /*0002*/ 	.short	(.L_5 - .L_4)
	.align		4
.L_4:
        /*0004*/ 	.word	index@(_Z4testff)
        /*0008*/ 	.word	0x0000003a


	//----- nvinfo : EIATTR_FRAME_SIZE
	.align		4
.L_5:
        /*000c*/ 	.byte	0x04, 0x11
        /*000e*/ 	.short	(.L_7 - .L_6)
	.align		4
.L_6:
        /*0010*/ 	.word	index@($_Z4testff$__internal_trig_reduction_slowpathd)
        /*0014*/ 	.word	0x00000040


	//----- nvinfo : EIATTR_FRAME_SIZE
	.align		4
.L_7:
        /*0018*/ 	.byte	0x04, 0x11
        /*001a*/ 	.short	(.L_9 - .L_8)
	.align		4
.L_8:
        /*001c*/ 	.word	index@($_Z4testff$__internal_accurate_pow)
        /*0020*/ 	.word	0x00000040


	//----- nvinfo : EIATTR_FRAME_SIZE
	.align		4
.L_9:
        /*0024*/ 	.byte	0x04, 0x11
        /*0026*/ 	.short	(.L_11 - .L_10)
	.align		4
.L_10:
        /*0028*/ 	.word	index@($__internal_1_$__cuda_sm20_dblrcp_rn_slowpath_v3)
        /*002c*/ 	.word	0x00000040


	//----- nvinfo : EIATTR_FRAME_SIZE
	.align		4
.L_11:
        /*0030*/ 	.byte	0x04, 0x11
        /*0032*/ 	.short	(.L_13 - .L_12)
	.align		4
.L_12:
        /*0034*/ 	.word	index@(_Z4testff)
        /*0038*/ 	.word	0x00000040


	//----- nvinfo : EIATTR_REGCOUNT
	.align		4
.L_13:
        /*003c*/ 	.byte	0x04, 0x2f
        /*003e*/ 	.short	(.L_15 - .L_14)
	.align		4
.L_14:
        /*0040*/ 	.word	index@(_Z3calPd)
        /*0044*/ 	.word	0x00000048


	//----- nvinfo : EIATTR_FRAME_SIZE
	.align		4
.L_15:
        /*0048*/ 	.byte	0x04, 0x11
        /*004a*/ 	.short	(.L_17 - .L_16)
	.align		4
.L_16:
        /*004c*/ 	.word	index@($_Z3calPd$__internal_trig_reduction_slowpathd)
        /*0050*/ 	.word	0x00000028


	//----- nvinfo : EIATTR_FRAME_SIZE
	.align		4
.L_17:
        /*0054*/ 	.byte	0x04, 0x11
        /*0056*/ 	.short	(.L_19 - .L_18)
	.align		4
.L_18:
        /*0058*/ 	.word	index@($_Z3calPd$__internal_accurate_pow)
        /*005c*/ 	.word	0x00000028


	//----- nvinfo : EIATTR_FRAME_SIZE
	.align		4
.L_19:
        /*0060*/ 	.byte	0x04, 0x11
        /*0062*/ 	.short	(.L_21 - .L_20)
	.align		4
.L_20:
        /*0064*/ 	.word	index@($__internal_0_$__cuda_sm20_dblrcp_rn_slowpath_v3)
        /*0068*/ 	.word	0x00000028


	//----- nvinfo : EIATTR_FRAME_SIZE
	.align		4
.L_21:
        /*006c*/ 	.byte	0x04, 0x11
        /*006e*/ 	.short	(.L_23 - .L_22)
	.align		4
.L_22:
        /*0070*/ 	.word	index@(_Z3calPd)
        /*0074*/ 	.word	0x00000028


	//----- nvinfo : EIATTR_MIN_STACK_SIZE
	.align		4
.L_23:
        /*0078*/ 	.byte	0x04, 0x12
        /*007a*/ 	.short	(.L_25 - .L_24)
	.align		4
.L_24:
        /*007c*/ 	.word	index@(_Z3calPd)
        /*0080*/ 	.word	0x00000028


	//----- nvinfo : EIATTR_MIN_STACK_SIZE
	.align		4
.L_25:
        /*0084*/ 	.byte	0x04, 0x12
        /*0086*/ 	.short	(.L_27 - .L_26)
	.align		4
.L_26:
        /*0088*/ 	.word	index@(_Z4testff)
        /*008c*/ 	.word	0x00000040
.L_27:


//--------------------- .nv.compat                --------------------------
	.section	.nv.compat,"",@"SHT_CUDA_COMPAT_INFO"
	.align	4
        /*0000*/ 	.byte	0x02, 0x09, 0x00, 0x00, 0x02, 0x02, 0x01, 0x00, 0x02, 0x05, 0x05, 0x00, 0x03, 0x07, 0x01, 0x01
        /*0010*/ 	.byte	0x02, 0x03, 0x00, 0x00, 0x02, 0x06, 0x01, 0x00, 0x04, 0x0b, 0x08, 0x00, 0x01, 0x00, 0x00, 0x00
        /*0020*/ 	.byte	0x00, 0x00, 0x00, 0x00


//--------------------- .nv.info._Z3calPd         --------------------------
	.section	.nv.info._Z3calPd,"",@"SHT_CUDA_INFO"
	.sectionflags	@""
	.align	4


	//----- nvinfo : EIATTR_CUDA_API_VERSION
	.align		4
        /*0000*/ 	.byte	0x04, 0x37
        /*0002*/ 	.short	(.L_29 - .L_28)
.L_28:
        /*0004*/ 	.word	0x00000082


	//----- nvinfo : EIATTR_KPARAM_INFO
	.align		4
.L_29:
        /*0008*/ 	.byte	0x04, 0x17
        /*000a*/ 	.short	(.L_31 - .L_30)
.L_30:
        /*000c*/ 	.word	0x00000000
        /*0010*/ 	.short	0x0000
        /*0012*/ 	.short	0x0000
        /*0014*/ 	.byte	0x00, 0xf5, 0x21, 0x00


	//----- nvinfo : EIATTR_SPARSE_MMA_MASK
	.align		4
.L_31:
        /*0018*/ 	.byte	0x03, 0x50
        /*001a*/ 	.short	0x0000


	//----- nvinfo : EIATTR_MAXREG_COUNT
	.align		4
        /*001c*/ 	.byte	0x03, 0x1b
        /*001e*/ 	.short	0x00ff


	//----- nvinfo : EIATTR_MERCURY_ISA_VERSION
	.align		4
        /*0020*/ 	.byte	0x03, 0x5f
        /*0022*/ 	.short	0x0101


	//----- nvinfo : EIATTR_VRC_CTA_INIT_COUNT
	.align		4
        /*0024*/ 	.byte	0x02, 0x4a
	.zero		1
	.zero		1


	//----- nvinfo : EIATTR_EXIT_INSTR_OFFSETS
	.align		4
        /*0028*/ 	.byte	0x04, 0x1c
        /*002a*/ 	.short	(.L_33 - .L_32)


	//   ....[0]....
.L_32:
        /*002c*/ 	.word	0x00000050


	//   ....[1]....
        /*0030*/ 	.word	0x00000190


	//   ....[2]....
        /*0034*/ 	.word	0x00004640


	//----- nvinfo : EIATTR_CRS_STACK_SIZE
	.align		4
.L_33:
        /*0038*/ 	.byte	0x04, 0x1e
        /*003a*/ 	.short	(.L_35 - .L_34)
.L_34:
        /*003c*/ 	.word	0x00000000


	//----- nvinfo : EIATTR_CBANK_PARAM_SIZE
	.align		4
.L_35:
        /*0040*/ 	.byte	0x03, 0x19
        /*0042*/ 	.short	0x0008


	//----- nvinfo : EIATTR_PARAM_CBANK
	.align		4
        /*0044*/ 	.byte	0x04, 0x0a
        /*0046*/ 	.short	(.L_37 - .L_36)
	.align		4
.L_36:
        /*0048*/ 	.word	index@(.nv.constant0._Z3calPd)
        /*004c*/ 	.short	0x0380
        /*004e*/ 	.short	0x0008


	//----- nvinfo : EIATTR_SW_WAR
	.align		4
.L_37:
        /*0050*/ 	.byte	0x04, 0x36
        /*0052*/ 	.short	(.L_39 - .L_38)
.L_38:
        /*0054*/ 	.word	0x00000008
.L_39:


//--------------------- .nv.info._Z4testff        --------------------------
	.section	.nv.info._Z4testff,"",@"SHT_CUDA_INFO"
	.sectionflags	@""
	.align	4


	//----- nvinfo : EIATTR_CUDA_API_VERSION
	.align		4
        /*0000*/ 	.byte	0x04, 0x37
        /*0002*/ 	.short	(.L_41 - .L_40)
.L_40:
        /*0004*/ 	.word	0x00000082


	//----- nvinfo : EIATTR_KPARAM_INFO
	.align		4
.L_41:
        /*0008*/ 	.byte	0x04, 0x17
        /*000a*/ 	.short	(.L_43 - .L_42)
.L_42:
        /*000c*/ 	.word	0x00000000
        /*0010*/ 	.short	0x0001
        /*0012*/ 	.short	0x0004
        /*0014*/ 	.byte	0x00, 0xf0, 0x11, 0x00


	//----- nvinfo : EIATTR_KPARAM_INFO
	.align		4
.L_43:
        /*0018*/ 	.byte	0x04, 0x17
        /*001a*/ 	.short	(.L_45 - .L_44)
.L_44:
        /*001c*/ 	.word	0x00000000
        /*0020*/ 	.short	0x0000
        /*0022*/ 	.short	0x0000
        /*0024*/ 	.byte	0x00, 0xf0, 0x11, 0x00


	//----- nvinfo : EIATTR_SPARSE_MMA_MASK
	.align		4
.L_45:
        /*0028*/ 	.byte	0x03, 0x50
        /*002a*/ 	.short	0x0000


	//----- nvinfo : EIATTR_MAXREG_COUNT
	.align		4
        /*002c*/ 	.byte	0x03, 0x1b
        /*002e*/ 	.short	0x00ff


	//----- nvinfo : EIATTR_EXTERNS
	.align		4
        /*0030*/ 	.byte	0x04, 0x0f
        /*0032*/ 	.short	(.L_47 - .L_46)


	//   ....[0]....
	.align		4
.L_46:
        /*0034*/ 	.word	index@(vprintf)


	//----- nvinfo : EIATTR_MERCURY_ISA_VERSION
	.align		4
.L_47:
        /*0038*/ 	.byte	0x03, 0x5f
        /*003a*/ 	.short	0x0101


	//----- nvinfo : EIATTR_VRC_CTA_INIT_COUNT
	.align		4
        /*003c*/ 	.byte	0x02, 0x4a
	.zero		1
	.zero		1


	//----- nvinfo : EIATTR_SYSCALL_OFFSETS
	.align		4
        /*0040*/ 	.byte	0x04, 0x46
        /*0042*/ 	.short	(.L_49 - .L_48)


	//   ....[0]....
.L_48:
        /*0044*/ 	.word	0x00004580


	//   ....[1]....
        /*0048*/ 	.word	0x00004610


	//----- nvinfo : EIATTR_EXIT_INSTR_OFFSETS
	.align		4
.L_49:
        /*004c*/ 	.byte	0x04, 0x1c
        /*004e*/ 	.short	(.L_51 - .L_50)


	//   ....[0]....
.L_50:
        /*0050*/ 	.word	0x00004620


	//----- nvinfo : EIATTR_CRS_STACK_SIZE
	.align		4
.L_51:
        /*0054*/ 	.byte	0x04, 0x1e
        /*0056*/ 	.short	(.L_53 - .L_52)
.L_52:
        /*0058*/ 	.word	0x00000000


	//----- nvinfo : EIATTR_CBANK_PARAM_SIZE
	.align		4
.L_53:
        /*005c*/ 	.byte	0x03, 0x19
        /*005e*/ 	.short	0x0008


	//----- nvinfo : EIATTR_PARAM_CBANK
	.align		4
        /*0060*/ 	.byte	0x04, 0x0a
        /*0062*/ 	.short	(.L_55 - .L_54)
	.align		4
.L_54:
        /*0064*/ 	.word	index@(.nv.constant0._Z4testff)
        /*0068*/ 	.short	0x0380
        /*006a*/ 	.short	0x0008


	//----- nvinfo : EIATTR_SW_WAR
	.align		4
.L_55:
        /*006c*/ 	.byte	0x04, 0x36
        /*006e*/ 	.short	(.L_57 - .L_56)
.L_56:
        /*0070*/ 	.word	0x00000008
.L_57:


//--------------------- .nv.callgraph             --------------------------
	.section	.nv.callgraph,"",@"SHT_CUDA_CALLGRAPH"
	.align	4
	.sectionentsize	8
	.align		4
        /*0000*/ 	.word	0x00000000
	.align		4
        /*0004*/ 	.word	0xffffffff
	.align		4
        /*0008*/ 	.word	index@(_Z4testff)
	.align		4
        /*000c*/ 	.word	index@(vprintf)
	.align		4
        /*0010*/ 	.word	0x00000000
	.align		4
        /*0014*/ 	.word	0xfffffffe
	.align		4
        /*0018*/ 	.word	0x00000000
	.align		4
        /*001c*/ 	.word	0xfffffffd
	.align		4
        /*0020*/ 	.word	0x00000000
	.align		4
        /*0024*/ 	.word	0xfffffffc


//--------------------- .nv.constant4             --------------------------
	.section	.nv.constant4,"a",@progbits
	.align	8
	.align		8
.nv.constant4:
        /*0000*/ 	.dword	$str
	.align		8
        /*0008*/ 	.dword	$str$1
	.align		8
        /*0010*/ 	.dword	__cudart_i2opi_d
	.align		8
        /*0018*/ 	.dword	__cudart_sin_cos_coeffs
	.align		8
        /*0020*/ 	.dword	vprintf


//--------------------- .text._Z3calPd            --------------------------
	.section	.text._Z3calPd,"ax",@progbits
	.align	128
        .global         _Z3calPd
        .type           _Z3calPd,@function
        .size           _Z3calPd,(.L_x_114 - _Z3calPd)
        .other          _Z3calPd,@"STO_CUDA_ENTRY STV_DEFAULT"
_Z3calPd:
.text._Z3calPd:
[----:B------:R-:W0:Y:S01]  /*0000*/  LDC R1, c[0x0][0x37c] ;  /* 0x0000df00ff017b82 */ /* 0x000e220000000800 */
[----:B------:R-:W1:Y:S01]  /*0010*/  S2R R5, SR_CTAID.X ;  /* 0x0000000000057919 */ /* 0x000e620000002500 */
[----:B0-----:R-:W-:Y:S01]  /*0020*/  VIADD R1, R1, 0xffffffd8 ;  /* 0xffffffd801017836 */ /* 0x001fe20000000000 */
[----:B-1----:R-:W-:Y:S01]  /*0030*/  ISETP.GT.U32.AND P0, PT, R5, 0x7f, PT ;  /* 0x0000007f0500780c */ /* 0x002fe20003f04070 */
[----:B------:R0:W1:-:S12]  /*0040*/  I2F.F64.U32 R38, R5 ;  /* 0x0000000500267312 */ /* 0x0000580000201800 */
[----:B0-----:R-:W-:Y:S05]  /*0050*/  @P0 EXIT ;  /* 0x000000000000094d */ /* 0x001fea0003800000 */
[----:B------:R-:W0:Y:S01]  /*0060*/  S2R R0, SR_TID.X ;  /* 0x0000000000007919 */ /* 0x000e220000002100 */
[----:B------:R-:W-:Y:S01]  /*0070*/  IMAD.MOV.U32 R2, RZ, RZ, -0x2d0e5604 ;  /* 0xd2f1a9fcff027424 */ /* 0x000fe200078e00ff */
[----:B------:R-:W-:Y:S01]  /*0080*/  UMOV UR4, 0x0 ;  /* 0x0000000000047882 */ /* 0x000fe20000000000 */
[----:B------:R-:W-:Y:S01]  /*0090*/  IMAD.MOV.U32 R3, RZ, RZ, 0x3f50624d ;  /* 0x3f50624dff037424 */ /* 0x000fe200078e00ff */
[----:B------:R-:W-:Y:S01]  /*00a0*/  UMOV UR5, 0x3f800000 ;  /* 0x3f80000000057882 */ /* 0x000fe20000000000 */
[----:B------:R-:W2:Y:S04]  /*00b0*/  LDCU.64 UR6, c[0x0][0x358] ;  /* 0x00006b00ff0677ac */ /* 0x000ea80008000a00 */
[----:B-1----:R-:W-:Y:S01]  /*00c0*/  DFMA R38, R38, UR4, R2 ;  /* 0x0000000426267c2b */ /* 0x002fe20008000002 */
[----:B------:R-:W1:Y:S01]  /*00d0*/  LDCU UR4, c[0x0][0x370] ;  /* 0x00006e00ff0477ac */ /* 0x000e620008000800 */
[----:B------:R-:W3:Y:S06]  /*00e0*/  LDCU.64 UR8, c[0x4][0x18] ;  /* 0x01000300ff0877ac */ /* 0x000eec0008000a00 */
[C---:B------:R-:W-:Y:S01]  /*00f0*/  DADD R2, R38.reuse, 2 ;  /* 0x4000000026027429 */ /* 0x040fe20000000000 */
[----:B------:R-:W-:Y:S01]  /*0100*/  UMOV UR5, 0xfffffc00 ;  /* 0xfffffc0000057882 */ /* 0x000fe20000000000 */
[----:B------:R-:W-:-:S08]  /*0110*/  DSETP.NEU.AND P0, PT, R38, +INF , PT ;  /* 0x7ff000002600742a */ /* 0x000fd00003f0d000 */
[----:B------:R-:W-:-:S04]  /*0120*/  LOP3.LUT R2, R3, 0x7ff00000, RZ, 0xc0, !PT ;  /* 0x7ff0000003027812 */ /* 0x000fc800078ec0ff */
[----:B------:R-:W-:Y:S01]  /*0130*/  ISETP.EQ.AND P0, PT, R2, 0x7ff00000, !P0 ;  /* 0x7ff000000200780c */ /* 0x000fe20004702270 */
[C---:B0-----:R-:W-:Y:S02]  /*0140*/  IMAD.SHL.U32 R3, R0.reuse, 0x4, RZ ;  /* 0x0000000400037824 */ /* 0x041fe400078e00ff */
[----:B-1----:R-:W-:-:S03]  /*0150*/  IMAD R2, R0, UR4, RZ ;  /* 0x0000000400027c24 */ /* 0x002fc6000f8e02ff */
[----:B------:R-:W-:Y:S01]  /*0160*/  VIMNMX.U32 R0, PT, PT, R3, 0x400, PT ;  /* 0x0000040003007848 */ /* 0x000fe20003fe0000 */
[----:B--23--:R-:W-:-:S07]  /*0170*/  IMAD R2, R2, 0x4, R5 ;  /* 0x0000000402027824 */ /* 0x00cfce00078e0205 */
.L_x_55:
[----:B------:R-:W-:-:S13]  /*0180*/  ISETP.NE.AND P1, PT, R0, 0x400, PT ;  /* 0x000004000000780c */ /* 0x000fda0003f25270 */
[----:B0-----:R-:W-:Y:S05]  /*0190*/  @!P1 EXIT ;  /* 0x000000000000994d */ /* 0x001fea0003800000 */
[----:B------:R-:W0:Y:S01]  /*01a0*/  I2F.F64.U32 R36, R3 ;  /* 0x0000000300247312 */ /* 0x000e220000201800 */
[----:B------:R-:W-:Y:S01]  /*01b0*/  IMAD.MOV.U32 R4, RZ, RZ, -0x66666666 ;  /* 0x9999999aff047424 */ /* 0x000fe200078e00ff */
[----:B------:R-:W-:Y:S01]  /*01c0*/  BSSY.RECONVERGENT B0, `(.L_x_0) ;  /* 0x0000009000007945 */ /* 0x000fe20003800200 */
[----:B------:R-:W-:Y:S01]  /*01d0*/  IMAD.MOV.U32 R5, RZ, RZ, 0x3fb99999 ;  /* 0x3fb99999ff057424 */ /* 0x000fe200078e00ff */
[----:B------:R-:W-:Y:S01]  /*01e0*/  MOV R24, 0x250 ;  /* 0x0000025000187802 */ /* 0x000fe20000000f00 */
[----:B------:R-:W-:Y:S01]  /*01f0*/  IMAD.MOV.U32 R26, RZ, RZ, RZ ;  /* 0x000000ffff1a7224 */ /* 0x000fe200078e00ff */
[----:B------:R-:W-:Y:S01]  /*0200*/  UMOV UR4, URZ ;  /* 0x000000ff00047c82 */ /* 0x000fe20008000000 */
[----:B------:R-:W-:Y:S02]  /*0210*/  IMAD.MOV.U32 R27, RZ, RZ, 0x40000000 ;  /* 0x40000000ff1b7424 */ /* 0x000fe400078e00ff */
[----:B------:R-:W-:Y:S01]  /*0220*/  IMAD.MOV.U32 R25, RZ, RZ, 0x3fe00000 ;  /* 0x3fe00000ff197424 */ /* 0x000fe200078e00ff */
[----:B0-----:R-:W-:-:S11]  /*0230*/  DFMA R36, R36, R4, 80 ;  /* 0x405400002424742b */ /* 0x001fd60000000004 */
[----:B------:R-:W-:Y:S05]  /*0240*/  CALL.REL.NOINC `($_Z3calPd$__internal_accurate_pow) ;  /* 0x0000004400987944 */ /* 0x000fea0003c00000 */
[----:B------:R-:W-:Y:S05]  /*0250*/  BSYNC.RECONVERGENT B0 ;  /* 0x0000000000007941 */ /* 0x000fea0003800200 */
.L_x_0:
[----:B------:R-:W-:Y:S01]  /*0260*/  DMUL R22, R38, R36 ;  /* 0x0000002426167228 */ /* 0x000fe20000000000 */
[----:B------:R-:W-:Y:S01]  /*0270*/  BSSY.RECONVERGENT B0, `(.L_x_1) ;  /* 0x0000008000007945 */ /* 0x000fe20003800200 */
[----:B------:R-:W-:Y:S01]  /*0280*/  IMAD.MOV.U32 R25, RZ, RZ, 0x3fe00000 ;  /* 0x3fe00000ff197424 */ /* 0x000fe200078e00ff */
[----:B------:R-:W-:Y:S01]  /*0290*/  MOV R24, 0x2f0 ;  /* 0x000002f000187802 */ /* 0x000fe20000000f00 */
[----:B------:R-:W-:Y:S02]  /*02a0*/  IMAD.MOV.U32 R20, RZ, RZ, R29 ;  /* 0x000000ffff147224 */ /* 0x000fe400078e001d */
[----:B------:R-:W-:-:S04]  /*02b0*/  IMAD.MOV.U32 R21, RZ, RZ, R28 ;  /* 0x000000ffff157224 */ /* 0x000fc800078e001c */
[----:B------:R-:W-:Y:S02]  /*02c0*/  IMAD.MOV.U32 R26, RZ, RZ, R22 ;  /* 0x000000ffff1a7224 */ /* 0x000fe400078e0016 */
[----:B------:R-:W-:-:S07]  /*02d0*/  IMAD.MOV.U32 R27, RZ, RZ, R23 ;  /* 0x000000ffff1b7224 */ /* 0x000fce00078e0017 */
[----:B------:R-:W-:Y:S05]  /*02e0*/  CALL.REL.NOINC `($_Z3calPd$__internal_accurate_pow) ;  /* 0x0000004400707944 */ /* 0x000fea0003c00000 */
[----:B------:R-:W-:Y:S05]  /*02f0*/  BSYNC.RECONVERGENT B0 ;  /* 0x0000000000007941 */ /* 0x000fea0003800200 */
.L_x_1:
[C---:B------:R-:W-:Y:S01]  /*0300*/  DADD R4, R22.reuse, 0.5 ;  /* 0x3fe0000016047429 */ /* 0x040fe20000000000 */
[----:B------:R-:W-:Y:S01]  /*0310*/  ISETP.GE.AND P2, PT, R23, RZ, PT ;  /* 0x000000ff1700720c */ /* 0x000fe20003f46270 */
[C---:B------:R-:W-:Y:S01]  /*0320*/  DSETP.NEU.AND P1, PT, R22.reuse, RZ, PT ;  /* 0x000000ff1600722a */ /* 0x040fe20003f2d000 */
[----:B------:R-:W-:Y:S01]  /*0330*/  BSSY.RECONVERGENT B0, `(.L_x_2) ;  /* 0x0000010000007945 */ /* 0x000fe20003800200 */
[----:B------:R-:W-:Y:S01]  /*0340*/  DSETP.NEU.AND P3, PT, R22, 1, PT ;  /* 0x3ff000001600742a */ /* 0x000fe20003f6d000 */
[----:B------:R-:W-:Y:S01]  /*0350*/  FSEL R8, R28, -QNAN , P2 ;  /* 0xfff800001c087808 */ /* 0x000fe20001000000 */
[----:B------:R-:W-:-:S04]  /*0360*/  DMUL R6, RZ, R20 ;  /* 0x00000014ff067228 */ /* 0x000fc80000000000 */
[----:B------:R-:W-:Y:S02]  /*0370*/  LOP3.LUT R4, R5, 0x7ff00000, RZ, 0xc0, !PT ;  /* 0x7ff0000005047812 */ /* 0x000fe400078ec0ff */
[----:B------:R-:W-:Y:S02]  /*0380*/  FSEL R5, R29, RZ, P2 ;  /* 0x000000ff1d057208 */ /* 0x000fe40001000000 */
[----:B------:R-:W-:Y:S02]  /*0390*/  ISETP.NE.AND P2, PT, R4, 0x7ff00000, PT ;  /* 0x7ff000000400780c */ /* 0x000fe40003f45270 */
[----:B------:R-:W-:Y:S02]  /*03a0*/  FSEL R4, R5, RZ, P1 ;  /* 0x000000ff05047208 */ /* 0x000fe40000800000 */
[----:B------:R-:W-:-:S09]  /*03b0*/  FSEL R5, R8, RZ, P1 ;  /* 0x000000ff08057208 */ /* 0x000fd20000800000 */
[----:B------:R-:W-:Y:S05]  /*03c0*/  @P2 BRA `(.L_x_3) ;  /* 0x0000000000182947 */ /* 0x000fea0003800000 */
[----:B------:R-:W-:-:S14]  /*03d0*/  DSETP.NAN.AND P1, PT, R22, R22, PT ;  /* 0x000000161600722a */ /* 0x000fdc0003f28000 */
[----:B------:R-:W-:Y:S01]  /*03e0*/  @P1 DADD R4, R22, 0.5 ;  /* 0x3fe0000016041429 */ /* 0x000fe20000000000 */
[----:B------:R-:W-:Y:S10]  /*03f0*/  @P1 BRA `(.L_x_3) ;  /* 0x00000000000c1947 */ /* 0x000ff40003800000 */
[----:B------:R-:W-:-:S14]  /*0400*/  DSETP.NEU.AND P1, PT, R22, +INF , PT ;  /* 0x7ff000001600742a */ /* 0x000fdc0003f2d000 */
[----:B------:R-:W-:Y:S02]  /*0410*/  @!P1 IMAD.MOV.U32 R4, RZ, RZ, 0x0 ;  /* 0x00000000ff049424 */ /* 0x000fe400078e00ff */
[----:B------:R-:W-:-:S07]  /*0420*/  @!P1 IMAD.MOV.U32 R5, RZ, RZ, 0x7ff00000 ;  /* 0x7ff00000ff059424 */ /* 0x000fce00078e00ff */
.L_x_3:
[----:B------:R-:W-:Y:S05]  /*0430*/  BSYNC.RECONVERGENT B0 ;  /* 0x0000000000007941 */ /* 0x000fea0003800200 */
.L_x_2:
[----:B------:R-:W-:Y:S01]  /*0440*/  FSEL R18, R4, RZ, P3 ;  /* 0x000000ff04127208 */ /* 0x000fe20001800000 */
[----:B------:R-:W-:Y:S01]  /*0450*/  IMAD.MOV.U32 R4, RZ, RZ, 0x652b82fe ;  /* 0x652b82feff047424 */ /* 0x000fe200078e00ff */
[----:B------:R-:W-:Y:S01]  /*0460*/  FSEL R19, R5, 1.875, P3 ;  /* 0x3ff0000005137808 */ /* 0x000fe20001800000 */
[----:B------:R-:W-:Y:S01]  /*0470*/  IMAD.MOV.U32 R5, RZ, RZ, 0x3ff71547 ;  /* 0x3ff71547ff057424 */ /* 0x000fe200078e00ff */
[----:B------:R-:W-:Y:S01]  /*0480*/  UMOV UR10, 0xfefa39ef ;  /* 0xfefa39ef000a7882 */ /* 0x000fe20000000000 */
[----:B------:R-:W-:Y:S01]  /*0490*/  UMOV UR11, 0x3fe62e42 ;  /* 0x3fe62e42000b7882 */ /* 0x000fe20000000000 */
[----:B------:R-:W-:Y:S02]  /*04a0*/  BSSY.RECONVERGENT B0, `(.L_x_4) ;  /* 0x000003d000007945 */ /* 0x000fe40003800200 */
[----:B------:R-:W-:-:S08]  /*04b0*/  DMUL R10, R18, R6 ;  /* 0x00000006120a7228 */ /* 0x000fd00000000000 */
[----:B------:R-:W-:Y:S02]  /*04c0*/  DFMA R14, R10, R4, 6.75539944105574400000e+15 ;  /* 0x433800000a0e742b */ /* 0x000fe40000000004 */
[----:B------:R-:W-:-:S06]  /*04d0*/  FSETP.GEU.AND P1, PT, |R11|, 4.1917929649353027344, PT ;  /* 0x4086232b0b00780b */ /* 0x000fcc0003f2e200 */
[----:B------:R-:W-:-:S08]  /*04e0*/  DADD R4, R14, -6.75539944105574400000e+15 ;  /* 0xc33800000e047429 */ /* 0x000fd00000000000 */
[----:B------:R-:W-:Y:S01]  /*04f0*/  DFMA R6, R4, -UR10, R10 ;  /* 0x8000000a04067c2b */ /* 0x000fe2000800000a */
[----:B------:R-:W-:Y:S01]  /*0500*/  UMOV UR10, 0x3b39803f ;  /* 0x3b39803f000a7882 */ /* 0x000fe20000000000 */
[----:B------:R-:W-:-:S06]  /*0510*/  UMOV UR11, 0x3c7abc9e ;  /* 0x3c7abc9e000b7882 */ /* 0x000fcc0000000000 */
[----:B------:R-:W-:Y:S01]  /*0520*/  DFMA R6, R4, -UR10, R6 ;  /* 0x8000000a04067c2b */ /* 0x000fe20008000006 */
[----:B------:R-:W-:Y:S01]  /*0530*/  UMOV UR10, 0x69ce2bdf ;  /* 0x69ce2bdf000a7882 */ /* 0x000fe20000000000 */
[----:B------:R-:W-:Y:S01]  /*0540*/  IMAD.MOV.U32 R4, RZ, RZ, -0x35dec16 ;  /* 0xfca213eaff047424 */ /* 0x000fe200078e00ff */
[----:B------:R-:W-:Y:S01]  /*0550*/  UMOV UR11, 0x3e5ade15 ;  /* 0x3e5ade15000b7882 */ /* 0x000fe20000000000 */
[----:B------:R-:W-:-:S06]  /*0560*/  IMAD.MOV.U32 R5, RZ, RZ, 0x3e928af3 ;  /* 0x3e928af3ff057424 */ /* 0x000fcc00078e00ff */
[----:B------:R-:W-:Y:S01]  /*0570*/  DFMA R4, R6, UR10, R4 ;  /* 0x0000000a06047c2b */ /* 0x000fe20008000004 */
[----:B------:R-:W-:Y:S01]  /*0580*/  UMOV UR10, 0x62401315 ;  /* 0x62401315000a7882 */ /* 0x000fe20000000000 */
[----:B------:R-:W-:-:S06]  /*0590*/  UMOV UR11, 0x3ec71dee ;  /* 0x3ec71dee000b7882 */ /* 0x000fcc0000000000 */
[----:B------:R-:W-:Y:S01]  /*05a0*/  DFMA R4, R6, R4, UR10 ;  /* 0x0000000a06047e2b */ /* 0x000fe20008000004 */
        /* <DEDUP_REMOVED lines=19> */
[----:B------:R-:W-:Y:S02]  /*06e0*/  UMOV UR11, 0x3f947ae1 ;  /* 0x3f947ae1000b7882 */ /* 0x000fe40000000000 */
[----:B------:R-:W-:Y:S01]  /*06f0*/  DMUL R4, R20, UR10 ;  /* 0x0000000a14047c28 */ /* 0x000fe20008000000 */
[----:B------:R-:W-:Y:S01]  /*0700*/  UMOV UR10, 0xb ;  /* 0x0000000b000a7882 */ /* 0x000fe20000000000 */
[----:B------:R-:W-:Y:S02]  /*0710*/  UMOV UR11, 0x3fe00000 ;  /* 0x3fe00000000b7882 */ /* 0x000fe40000000000 */
[----:B------:R-:W-:-:S04]  /*0720*/  DFMA R8, R6, R8, UR10 ;  /* 0x0000000a06087e2b */ /* 0x000fc80008000008 */
[----:B------:R-:W-:-:S04]  /*0730*/  DMUL R4, R18, R4 ;  /* 0x0000000412047228 */ /* 0x000fc80000000000 */
[----:B------:R-:W-:-:S04]  /*0740*/  DFMA R8, R6, R8, 1 ;  /* 0x3ff000000608742b */ /* 0x000fc80000000008 */
[----:B------:R-:W-:-:S04]  /*0750*/  DSETP.NEU.AND P3, PT, |R4|, +INF , PT ;  /* 0x7ff000000400742a */ /* 0x000fc80003f6d200 */
[----:B------:R-:W-:-:S10]  /*0760*/  DFMA R8, R6, R8, 1 ;  /* 0x3ff000000608742b */ /* 0x000fd40000000008 */
[----:B------:R-:W-:Y:S01]  /*0770*/  @!P3 DMUL R6, RZ, R4 ;  /* 0x00000004ff06b228 */ /* 0x000fe20000000000 */
[----:B------:R-:W-:Y:S02]  /*0780*/  IMAD R13, R14, 0x100000, R9 ;  /* 0x001000000e0d7824 */ /* 0x000fe400078e0209 */
[----:B------:R-:W-:Y:S01]  /*0790*/  IMAD.MOV.U32 R12, RZ, RZ, R8 ;  /* 0x000000ffff0c7224 */ /* 0x000fe200078e0008 */
[----:B------:R-:W-:Y:S07]  /*07a0*/  @!P1 BRA `(.L_x_5) ;  /* 0x0000000000309947 */ /* 0x000fee0003800000 */
[----:B------:R-:W-:Y:S01]  /*07b0*/  FSETP.GEU.AND P2, PT, |R11|, 4.2275390625, PT ;  /* 0x408748000b00780b */ /* 0x000fe20003f4e200 */
[C---:B------:R-:W-:Y:S02]  /*07c0*/  DADD R16, R10.reuse, +INF ;  /* 0x7ff000000a107429 */ /* 0x040fe40000000000 */
[----:B------:R-:W-:-:S08]  /*07d0*/  DSETP.GEU.AND P1, PT, R10, RZ, PT ;  /* 0x000000ff0a00722a */ /* 0x000fd00003f2e000 */
[----:B------:R-:W-:Y:S02]  /*07e0*/  FSEL R13, R17, RZ, P1 ;  /* 0x000000ff110d7208 */ /* 0x000fe40000800000 */
[----:B------:R-:W-:-:S04]  /*07f0*/  @!P2 LEA.HI R12, R14, R14, RZ, 0x1 ;  /* 0x0000000e0e0ca211 */ /* 0x000fc800078f08ff */
[----:B------:R-:W-:Y:S02]  /*0800*/  @!P2 SHF.R.S32.HI R11, RZ, 0x1, R12 ;  /* 0x00000001ff0ba819 */ /* 0x000fe4000001140c */
[----:B------:R-:W-:-:S03]  /*0810*/  FSEL R12, R16, RZ, P1 ;  /* 0x000000ff100c7208 */ /* 0x000fc60000800000 */
[----:B------:R-:W-:Y:S02]  /*0820*/  @!P2 IMAD.IADD R10, R14, 0x1, -R11 ;  /* 0x000000010e0aa824 */ /* 0x000fe400078e0a0b */
[----:B------:R-:W-:-:S03]  /*0830*/  @!P2 IMAD R9, R11, 0x100000, R9 ;  /* 0x001000000b09a824 */ /* 0x000fc600078e0209 */
[----:B------:R-:W-:Y:S01]  /*0840*/  @!P2 LEA R11, R10, 0x3ff00000, 0x14 ;  /* 0x3ff000000a0ba811 */ /* 0x000fe200078ea0ff */
[----:B------:R-:W-:-:S06]  /*0850*/  @!P2 IMAD.MOV.U32 R10, RZ, RZ, RZ ;  /* 0x000000ffff0aa224 */ /* 0x000fcc00078e00ff */
[----:B------:R-:W-:-:S11]  /*0860*/  @!P2 DMUL R12, R8, R10 ;  /* 0x0000000a080ca228 */ /* 0x000fd60000000000 */
.L_x_5:
[----:B------:R-:W-:Y:S05]  /*0870*/  BSYNC.RECONVERGENT B0 ;  /* 0x0000000000007941 */ /* 0x000fea0003800200 */
.L_x_4:
[----:B------:R-:W-:Y:S01]  /*0880*/  BSSY.RECONVERGENT B0, `(.L_x_6) ;  /* 0x000001d000007945 */ /* 0x000fe20003800200 */
[----:B------:R-:W-:-:S03]  /*0890*/  @!P3 IMAD.MOV.U32 R34, RZ, RZ, 0x1 ;  /* 0x00000001ff22b424 */ /* 0x000fc600078e00ff */
[----:B------:R-:W-:Y:S05]  /*08a0*/  @!P3 BRA `(.L_x_7) ;  /* 0x000000000068b947 */ /* 0x000fea0003800000 */
[----:B------:R-:W-:Y:S01]  /*08b0*/  UMOV UR10, 0x6dc9c883 ;  /* 0x6dc9c883000a7882 */ /* 0x000fe20000000000 */
[----:B------:R-:W-:Y:S01]  /*08c0*/  UMOV UR11, 0x3fe45f30 ;  /* 0x3fe45f30000b7882 */ /* 0x000fe20000000000 */
[C---:B------:R-:W-:Y:S01]  /*08d0*/  DSETP.GE.AND P1, PT, |R4|.reuse, 2.14748364800000000000e+09, PT ;  /* 0x41e000000400742a */ /* 0x040fe20003f26200 */
[----:B------:R-:W-:Y:S01]  /*08e0*/  BSSY.RECONVERGENT B1, `(.L_x_8) ;  /* 0x0000015000017945 */ /* 0x000fe20003800200 */
[----:B------:R-:W-:Y:S01]  /*08f0*/  DMUL R8, R4, UR10 ;  /* 0x0000000a04087c28 */ /* 0x000fe20008000000 */
[----:B------:R-:W-:Y:S01]  /*0900*/  UMOV UR10, 0x54442d18 ;  /* 0x54442d18000a7882 */ /* 0x000fe20000000000 */
[----:B------:R-:W-:-:S08]  /*0910*/  UMOV UR11, 0x3ff921fb ;  /* 0x3ff921fb000b7882 */ /* 0x000fd00000000000 */
[----:B------:R-:W0:Y:S08]  /*0920*/  F2I.F64 R8, R8 ;  /* 0x0000000800087311 */ /* 0x000e300000301100 */
[----:B0-----:R-:W0:Y:S02]  /*0930*/  I2F.F64 R6, R8 ;  /* 0x0000000800067312 */ /* 0x001e240000201c00 */
[----:B0-----:R-:W-:Y:S01]  /*0940*/  DFMA R10, R6, -UR10, R4 ;  /* 0x8000000a060a7c2b */ /* 0x001fe20008000004 */
[----:B------:R-:W-:Y:S01]  /*0950*/  UMOV UR10, 0x33145c00 ;  /* 0x33145c00000a7882 */ /* 0x000fe20000000000 */
[----:B------:R-:W-:-:S06]  /*0960*/  UMOV UR11, 0x3c91a626 ;  /* 0x3c91a626000b7882 */ /* 0x000fcc0000000000 */
[----:B------:R-:W-:Y:S01]  /*0970*/  DFMA R10, R6, -UR10, R10 ;  /* 0x8000000a060a7c2b */ /* 0x000fe2000800000a */
[----:B------:R-:W-:Y:S01]  /*0980*/  UMOV UR10, 0x252049c0 ;  /* 0x252049c0000a7882 */ /* 0x000fe20000000000 */
[----:B------:R-:W-:-:S06]  /*0990*/  UMOV UR11, 0x397b839a ;  /* 0x397b839a000b7882 */ /* 0x000fcc0000000000 */
[----:B------:R-:W-:Y:S01]  /*09a0*/  DFMA R6, R6, -UR10, R10 ;  /* 0x8000000a06067c2b */ /* 0x000fe2000800000a */
[----:B------:R-:W-:Y:S10]  /*09b0*/  @!P1 BRA `(.L_x_9) ;  /* 0x00000000001c9947 */ /* 0x000ff40003800000 */
[----:B------:R-:W-:Y:S01]  /*09c0*/  IMAD.MOV.U32 R24, RZ, RZ, R4 ;  /* 0x000000ffff187224 */ /* 0x000fe200078e0004 */
[----:B------:R-:W-:Y:S01]  /*09d0*/  MOV R34, 0xa00 ;  /* 0x00000a0000227802 */ /* 0x000fe20000000f00 */
[----:B------:R-:W-:-:S07]  /*09e0*/  IMAD.MOV.U32 R45, RZ, RZ, R5 ;  /* 0x000000ffff2d7224 */ /* 0x000fce00078e0005 */
[----:B------:R-:W-:Y:S05]  /*09f0*/  CALL.REL.NOINC `($_Z3calPd$__internal_trig_reduction_slowpathd) ;  /* 0x00000048006c7944 */ /* 0x000fea0003c00000 */
[----:B------:R-:W-:Y:S02]  /*0a00*/  IMAD.MOV.U32 R8, RZ, RZ, R24 ;  /* 0x000000ffff087224 */ /* 0x000fe400078e0018 */
[----:B------:R-:W-:Y:S02]  /*0a10*/  IMAD.MOV.U32 R6, RZ, RZ, R42 ;  /* 0x000000ffff067224 */ /* 0x000fe400078e002a */
[----:B------:R-:W-:-:S07]  /*0a20*/  IMAD.MOV.U32 R7, RZ, RZ, R43 ;  /* 0x000000ffff077224 */ /* 0x000fce00078e002b */
.L_x_9:
[----:B------:R-:W-:Y:S05]  /*0a30*/  BSYNC.RECONVERGENT B1 ;  /* 0x0000000000017941 */ /* 0x000fea0003800200 */
.L_x_8:
[----:B------:R-:W-:-:S07]  /*0a40*/  VIADD R34, R8, 0x1 ;  /* 0x0000000108227836 */ /* 0x000fce0000000000 */
.L_x_7:
[----:B------:R-:W-:Y:S05]  /*0a50*/  BSYNC.RECONVERGENT B0 ;  /* 0x0000000000007941 */ /* 0x000fea0003800200 */
.L_x_6:
[----:B------:R-:W-:-:S05]  /*0a60*/  IMAD.SHL.U32 R8, R34, 0x40, RZ ;  /* 0x0000004022087824 */ /* 0x000fca00078e00ff */
[----:B------:R-:W-:-:S04]  /*0a70*/  LOP3.LUT R8, R8, 0x40, RZ, 0xc0, !PT ;  /* 0x0000004008087812 */ /* 0x000fc800078ec0ff */
[----:B------:R-:W-:-:S05]  /*0a80*/  IADD3 R14, P1, PT, R8, UR8, RZ ;  /* 0x00000008080e7c10 */ /* 0x000fca000ff3e0ff */
[----:B------:R-:W-:-:S05]  /*0a90*/  IMAD.X R15, RZ, RZ, UR9, P1 ;  /* 0x00000009ff0f7e24 */ /* 0x000fca00088e06ff */
[----:B------:R-:W2:Y:S04]  /*0aa0*/  LDG.E.128.CONSTANT R24, desc[UR6][R14.64] ;  /* 0x000000060e187981 */ /* 0x000ea8000c1e9d00 */
[----:B------:R-:W3:Y:S04]  /*0ab0*/  LDG.E.128.CONSTANT R8, desc[UR6][R14.64+0x10] ;  /* 0x000010060e087981 */ /* 0x000ee8000c1e9d00 */
[----:B------:R-:W4:Y:S01]  /*0ac0*/  LDG.E.128.CONSTANT R28, desc[UR6][R14.64+0x20] ;  /* 0x000020060e1c7981 */ /* 0x000f22000c1e9d00 */
[----:B------:R-:W-:Y:S01]  /*0ad0*/  LOP3.LUT R16, R34, 0x1, RZ, 0xc0, !PT ;  /* 0x0000000122107812 */ /* 0x000fe200078ec0ff */
[----:B------:R-:W-:Y:S01]  /*0ae0*/  IMAD.MOV.U32 R32, RZ, RZ, 0x20fd8164 ;  /* 0x20fd8164ff207424 */ /* 0x000fe200078e00ff */
[----:B------:R-:W-:Y:S01]  /*0af0*/  DSETP.NEU.AND P2, PT, |R4|, +INF , PT ;  /* 0x7ff000000400742a */ /* 0x000fe20003f4d200 */
[----:B------:R-:W-:Y:S01]  /*0b00*/  IMAD.MOV.U32 R33, RZ, RZ, 0x3da8ff83 ;  /* 0x3da8ff83ff217424 */ /* 0x000fe200078e00ff */
[----:B------:R-:W-:Y:S01]  /*0b10*/  ISETP.NE.U32.AND P1, PT, R16, 0x1, PT ;  /* 0x000000011000780c */ /* 0x000fe20003f25070 */
[----:B------:R-:W-:Y:S01]  /*0b20*/  DMUL R16, R6, R6 ;  /* 0x0000000606107228 */ /* 0x000fe20000000000 */
[----:B------:R-:W-:Y:S02]  /*0b30*/  BSSY.RECONVERGENT B0, `(.L_x_10) ;  /* 0x000002b000007945 */ /* 0x000fe40003800200 */
[----:B------:R-:W-:-:S02]  /*0b40*/  FSEL R32, R32, -8.06006814911005101289e+34, !P1 ;  /* 0xf9785eba20207808 */ /* 0x000fc40004800000 */
[----:B------:R-:W-:-:S06]  /*0b50*/  FSEL R33, -R33, 0.11223486810922622681, !P1 ;  /* 0x3de5db6521217808 */ /* 0x000fcc0004800100 */
[----:B--2---:R-:W-:-:S08]  /*0b60*/  DFMA R24, R16, R32, R24 ;  /* 0x000000201018722b */ /* 0x004fd00000000018 */
[----:B------:R-:W-:-:S08]  /*0b70*/  DFMA R24, R16, R24, R26 ;  /* 0x000000181018722b */ /* 0x000fd0000000001a */
[----:B---3--:R-:W-:-:S08]  /*0b80*/  DFMA R8, R16, R24, R8 ;  /* 0x000000181008722b */ /* 0x008fd00000000008 */
[----:B------:R-:W-:-:S08]  /*0b90*/  DFMA R8, R16, R8, R10 ;  /* 0x000000081008722b */ /* 0x000fd0000000000a */
[----:B----4-:R-:W-:Y:S01]  /*0ba0*/  DFMA R8, R16, R8, R28 ;  /* 0x000000081008722b */ /* 0x010fe2000000001c */
[----:B------:R-:W-:-:S07]  /*0bb0*/  @!P2 IMAD.MOV.U32 R28, RZ, RZ, RZ ;  /* 0x000000ffff1ca224 */ /* 0x000fce00078e00ff */
[----:B------:R-:W-:-:S08]  /*0bc0*/  DFMA R8, R16, R8, R30 ;  /* 0x000000081008722b */ /* 0x000fd0000000001e */
[----:B------:R-:W-:Y:S02]  /*0bd0*/  DFMA R6, R8, R6, R6 ;  /* 0x000000060806722b */ /* 0x000fe40000000006 */
[----:B------:R-:W-:Y:S02]  /*0be0*/  DFMA R8, R16, R8, 1 ;  /* 0x3ff000001008742b */ /* 0x000fe40000000008 */
[----:B------:R-:W-:-:S08]  /*0bf0*/  @!P2 DMUL R16, RZ, R4 ;  /* 0x00000004ff10a228 */ /* 0x000fd00000000000 */
[----:B------:R-:W-:Y:S02]  /*0c00*/  FSEL R8, R8, R6, !P1 ;  /* 0x0000000608087208 */ /* 0x000fe40004800000 */
[----:B------:R-:W-:Y:S02]  /*0c10*/  FSEL R9, R9, R7, !P1 ;  /* 0x0000000709097208 */ /* 0x000fe40004800000 */
[----:B------:R-:W-:-:S04]  /*0c20*/  LOP3.LUT P1, RZ, R34, 0x2, RZ, 0xc0, !PT ;  /* 0x0000000222ff7812 */ /* 0x000fc8000782c0ff */
[----:B------:R-:W-:-:S10]  /*0c30*/  DADD R6, RZ, -R8 ;  /* 0x00000000ff067229 */ /* 0x000fd40000000808 */
[----:B------:R-:W-:Y:S02]  /*0c40*/  FSEL R14, R8, R6, !P1 ;  /* 0x00000006080e7208 */ /* 0x000fe40004800000 */
[----:B------:R-:W-:Y:S01]  /*0c50*/  FSEL R15, R9, R7, !P1 ;  /* 0x00000007090f7208 */ /* 0x000fe20004800000 */
[----:B------:R-:W-:Y:S06]  /*0c60*/  @!P2 BRA `(.L_x_11) ;  /* 0x00000000005ca947 */ /* 0x000fec0003800000 */
[----:B------:R-:W-:Y:S01]  /*0c70*/  UMOV UR10, 0x6dc9c883 ;  /* 0x6dc9c883000a7882 */ /* 0x000fe20000000000 */
[----:B------:R-:W-:Y:S01]  /*0c80*/  UMOV UR11, 0x3fe45f30 ;  /* 0x3fe45f30000b7882 */ /* 0x000fe20000000000 */
[C---:B------:R-:W-:Y:S02]  /*0c90*/  DSETP.GE.AND P1, PT, |R4|.reuse, 2.14748364800000000000e+09, PT ;  /* 0x41e000000400742a */ /* 0x040fe40003f26200 */
        /* <DEDUP_REMOVED lines=20> */
.L_x_11:
[----:B------:R-:W-:Y:S05]  /*0de0*/  BSYNC.RECONVERGENT B0 ;  /* 0x0000000000007941 */ /* 0x000fea0003800200 */
.L_x_10:
        /* <DEDUP_REMOVED lines=9> */
[----:B------:R-:W-:Y:S01]  /*0e80*/  DMUL R32, R16, R16 ;  /* 0x0000001010207228 */ /* 0x000fe20000000000 */
[----:B------:R-:W-:Y:S01]  /*0e90*/  BSSY.RECONVERGENT B0, `(.L_x_12) ;  /* 0x000001a000007945 */ /* 0x000fe20003800200 */
[----:B------:R-:W-:Y:S01]  /*0ea0*/  ISETP.NE.U32.AND P1, PT, R29, 0x1, PT ;  /* 0x000000011d00780c */ /* 0x000fe20003f25070 */
[----:B------:R-:W-:Y:S01]  /*0eb0*/  IMAD.MOV.U32 R29, RZ, RZ, 0x3da8ff83 ;  /* 0x3da8ff83ff1d7424 */ /* 0x000fe200078e00ff */
[----:B------:R-:W-:-:S02]  /*0ec0*/  DMUL R14, R12, R14 ;  /* 0x0000000e0c0e7228 */ /* 0x000fc40000000000 */
[----:B------:R-:W-:Y:S02]  /*0ed0*/  FSEL R34, R34, -8.06006814911005101289e+34, !P1 ;  /* 0xf9785eba22227808 */ /* 0x000fe40004800000 */
[----:B------:R-:W-:-:S06]  /*0ee0*/  FSEL R35, -R29, 0.11223486810922622681, !P1 ;  /* 0x3de5db651d237808 */ /* 0x000fcc0004800100 */
[----:B--2---:R-:W-:-:S08]  /*0ef0*/  DFMA R8, R32, R34, R8 ;  /* 0x000000222008722b */ /* 0x004fd00000000008 */
[----:B------:R-:W-:-:S08]  /*0f00*/  DFMA R8, R32, R8, R10 ;  /* 0x000000082008722b */ /* 0x000fd0000000000a */
[----:B---3--:R-:W-:-:S08]  /*0f10*/  DFMA R4, R32, R8, R4 ;  /* 0x000000082004722b */ /* 0x008fd00000000004 */
[----:B------:R-:W-:-:S08]  /*0f20*/  DFMA R4, R32, R4, R6 ;  /* 0x000000042004722b */ /* 0x000fd00000000006 */
[----:B----4-:R-:W-:Y:S01]  /*0f30*/  DFMA R4, R32, R4, R24 ;  /* 0x000000042004722b */ /* 0x010fe20000000018 */
[----:B------:R-:W-:Y:S01]  /*0f40*/  IMAD.MOV.U32 R25, RZ, RZ, 0x3fe00000 ;  /* 0x3fe00000ff197424 */ /* 0x000fe200078e00ff */
[----:B------:R-:W-:-:S06]  /*0f50*/  MOV R24, 0x1030 ;  /* 0x0000103000187802 */ /* 0x000fcc0000000f00 */
[----:B------:R-:W-:-:S08]  /*0f60*/  DFMA R4, R32, R4, R26 ;  /* 0x000000042004722b */ /* 0x000fd0000000001a */
[----:B------:R-:W-:Y:S02]  /*0f70*/  DFMA R16, R4, R16, R16 ;  /* 0x000000100410722b */ /* 0x000fe40000000010 */
[----:B------:R-:W-:-:S10]  /*0f80*/  DFMA R4, R32, R4, 1 ;  /* 0x3ff000002004742b */ /* 0x000fd40000000004 */
[----:B------:R-:W-:Y:S02]  /*0f90*/  FSEL R6, R4, R16, !P1 ;  /* 0x0000001004067208 */ /* 0x000fe40004800000 */
[----:B------:R-:W-:Y:S01]  /*0fa0*/  FSEL R7, R5, R17, !P1 ;  /* 0x0000001105077208 */ /* 0x000fe20004800000 */
[----:B------:R-:W-:Y:S01]  /*0fb0*/  DADD R16, R36, -R22 ;  /* 0x0000000024107229 */ /* 0x000fe20000000816 */
[----:B------:R-:W-:-:S04]  /*0fc0*/  LOP3.LUT P1, RZ, R28, 0x2, RZ, 0xc0, !PT ;  /* 0x000000021cff7812 */ /* 0x000fc8000782c0ff */
[----:B------:R-:W-:-:S03]  /*0fd0*/  DADD R4, RZ, -R6 ;  /* 0x00000000ff047229 */ /* 0x000fc60000000806 */
[----:B------:R-:W-:-:S07]  /*0fe0*/  DADD R26, -RZ, |R16| ;  /* 0x00000000ff1a7229 */ /* 0x000fce0000000510 */
[----:B------:R-:W-:Y:S02]  /*0ff0*/  FSEL R4, R6, R4, !P1 ;  /* 0x0000000406047208 */ /* 0x000fe40004800000 */
[----:B------:R-:W-:-:S06]  /*1000*/  FSEL R5, R7, R5, !P1 ;  /* 0x0000000507057208 */ /* 0x000fcc0004800000 */
[----:B------:R-:W-:-:S11]  /*1010*/  DMUL R12, R12, R4 ;  /* 0x000000040c0c7228 */ /* 0x000fd60000000000 */
[----:B------:R-:W-:Y:S05]  /*1020*/  CALL.REL.NOINC `($_Z3calPd$__internal_accurate_pow) ;  /* 0x0000003800207944 */ /* 0x000fea0003c00000 */
[----:B------:R-:W-:Y:S05]  /*1030*/  BSYNC.RECONVERGENT B0 ;  /* 0x0000000000007941 */ /* 0x000fea0003800200 */
.L_x_12:
[C---:B------:R-:W-:Y:S01]  /*1040*/  DADD R4, R16.reuse, 0.5 ;  /* 0x3fe0000010047429 */ /* 0x040fe20000000000 */
[----:B------:R-:W-:Y:S01]  /*1050*/  ISETP.GE.AND P2, PT, R17, RZ, PT ;  /* 0x000000ff1100720c */ /* 0x000fe20003f46270 */
[----:B------:R-:W-:Y:S01]  /*1060*/  DSETP.NEU.AND P1, PT, R16, RZ, PT ;  /* 0x000000ff1000722a */ /* 0x000fe20003f2d000 */
[----:B------:R-:W-:Y:S01]  /*1070*/  UMOV UR10, 0x47ae147b ;  /* 0x47ae147b000a7882 */ /* 0x000fe20000000000 */
[----:B------:R-:W-:Y:S01]  /*1080*/  UMOV UR11, 0x3f947ae1 ;  /* 0x3f947ae1000b7882 */ /* 0x000fe20000000000 */
[----:B------:R-:W-:Y:S01]  /*1090*/  FSEL R6, R28, -QNAN , P2 ;  /* 0xfff800001c067808 */ /* 0x000fe20001000000 */
[----:B------:R-:W-:Y:S04]  /*10a0*/  BSSY.RECONVERGENT B0, `(.L_x_13) ;  /* 0x000000e000007945 */ /* 0x000fe80003800200 */
[----:B------:R-:W-:-:S02]  /*10b0*/  LOP3.LUT R4, R5, 0x7ff00000, RZ, 0xc0, !PT ;  /* 0x7ff0000005047812 */ /* 0x000fc400078ec0ff */
[----:B------:R-:W-:Y:S01]  /*10c0*/  FSEL R5, R29, RZ, P2 ;  /* 0x000000ff1d057208 */ /* 0x000fe20001000000 */
[----:B------:R-:W-:Y:S01]  /*10d0*/  DSETP.NEU.AND P2, PT, R16, 1, PT ;  /* 0x3ff000001000742a */ /* 0x000fe20003f4d000 */
[----:B------:R-:W-:Y:S02]  /*10e0*/  ISETP.NE.AND P3, PT, R4, 0x7ff00000, PT ;  /* 0x7ff000000400780c */ /* 0x000fe40003f65270 */
[----:B------:R-:W-:Y:S02]  /*10f0*/  FSEL R4, R5, RZ, P1 ;  /* 0x000000ff05047208 */ /* 0x000fe40000800000 */
[----:B------:R-:W-:-:S09]  /*1100*/  FSEL R5, R6, RZ, P1 ;  /* 0x000000ff06057208 */ /* 0x000fd20000800000 */
[----:B------:R-:W-:Y:S05]  /*1110*/  @P3 BRA `(.L_x_14) ;  /* 0x0000000000183947 */ /* 0x000fea0003800000 */
[----:B------:R-:W-:-:S14]  /*1120*/  DSETP.NAN.AND P1, PT, R16, R16, PT ;  /* 0x000000101000722a */ /* 0x000fdc0003f28000 */
[----:B------:R-:W-:Y:S01]  /*1130*/  @P1 DADD R4, R16, 0.5 ;  /* 0x3fe0000010041429 */ /* 0x000fe20000000000 */
[----:B------:R-:W-:Y:S10]  /*1140*/  @P1 BRA `(.L_x_14) ;  /* 0x00000000000c1947 */ /* 0x000ff40003800000 */
[----:B------:R-:W-:-:S14]  /*1150*/  DSETP.NEU.AND P1, PT, |R16|, +INF , PT ;  /* 0x7ff000001000742a */ /* 0x000fdc0003f2d200 */
[----:B------:R-:W-:Y:S02]  /*1160*/  @!P1 IMAD.MOV.U32 R4, RZ, RZ, 0x0 ;  /* 0x00000000ff049424 */ /* 0x000fe400078e00ff */
[----:B------:R-:W-:-:S07]  /*1170*/  @!P1 IMAD.MOV.U32 R5, RZ, RZ, 0x7ff00000 ;  /* 0x7ff00000ff059424 */ /* 0x000fce00078e00ff */
.L_x_14:
[----:B------:R-:W-:Y:S05]  /*1180*/  BSYNC.RECONVERGENT B0 ;  /* 0x0000000000007941 */ /* 0x000fea0003800200 */
.L_x_13:
[----:B------:R-:W-:Y:S01]  /*1190*/  FSEL R10, R4, RZ, P2 ;  /* 0x000000ff040a7208 */ /* 0x000fe20001000000 */
[----:B------:R-:W-:Y:S01]  /*11a0*/  IMAD.MOV.U32 R44, RZ, RZ, 0x652b82fe ;  /* 0x652b82feff2c7424 */ /* 0x000fe200078e00ff */
[----:B------:R-:W-:Y:S01]  /*11b0*/  FSEL R11, R5, 1.875, P2 ;  /* 0x3ff00000050b7808 */ /* 0x000fe20001000000 */
[----:B------:R-:W-:Y:S01]  /*11c0*/  DMUL R4, R20, -UR10 ;  /* 0x8000000a14047c28 */ /* 0x000fe20008000000 */
[----:B------:R-:W-:Y:S01]  /*11d0*/  IMAD.MOV.U32 R45, RZ, RZ, 0x3ff71547 ;  /* 0x3ff71547ff2d7424 */ /* 0x000fe200078e00ff */
[----:B------:R-:W-:Y:S01]  /*11e0*/  UMOV UR12, 0xfefa39ef ;  /* 0xfefa39ef000c7882 */ /* 0x000fe20000000000 */
[----:B------:R-:W-:Y:S01]  /*11f0*/  UMOV UR13, 0x3fe62e42 ;  /* 0x3fe62e42000d7882 */ /* 0x000fe20000000000 */
[----:B------:R-:W-:Y:S01]  /*1200*/  UMOV UR14, 0x3b39803f ;  /* 0x3b39803f000e7882 */ /* 0x000fe20000000000 */
[C---:B------:R-:W-:Y:S01]  /*1210*/  DMUL R28, R10.reuse, -UR10 ;  /* 0x8000000a0a1c7c28 */ /* 0x040fe20008000000 */
[----:B------:R-:W-:Y:S01]  /*1220*/  UMOV UR15, 0x3c7abc9e ;  /* 0x3c7abc9e000f7882 */ /* 0x000fe20000000000 */
[----:B------:R-:W-:Y:S01]  /*1230*/  DMUL R34, RZ, R18 ;  /* 0x00000012ff227228 */ /* 0x000fe20000000000 */
[----:B------:R-:W-:Y:S01]  /*1240*/  IMAD.MOV.U32 R40, RZ, RZ, -0x35dec16 ;  /* 0xfca213eaff287424 */ /* 0x000fe200078e00ff */
[----:B------:R-:W-:Y:S01]  /*1250*/  DMUL R4, R10, R4 ;  /* 0x000000040a047228 */ /* 0x000fe20000000000 */
[----:B------:R-:W-:Y:S01]  /*1260*/  IMAD.MOV.U32 R41, RZ, RZ, 0x3e928af3 ;  /* 0x3e928af3ff297424 */ /* 0x000fe200078e00ff */
[----:B------:R-:W-:Y:S01]  /*1270*/  UMOV UR16, 0x69ce2bdf ;  /* 0x69ce2bdf00107882 */ /* 0x000fe20000000000 */
[----:B------:R-:W-:Y:S01]  /*1280*/  UMOV UR17, 0x3e5ade15 ;  /* 0x3e5ade1500117882 */ /* 0x000fe20000000000 */
[----:B------:R-:W-:Y:S01]  /*1290*/  DMUL R28, R20, R28 ;  /* 0x0000001c141c7228 */ /* 0x000fe20000000000 */
[----:B------:R-:W-:Y:S01]  /*12a0*/  UMOV UR18, 0x62401315 ;  /* 0x6240131500127882 */ /* 0x000fe20000000000 */
[----:B------:R-:W-:Y:S01]  /*12b0*/  UMOV UR19, 0x3ec71dee ;  /* 0x3ec71dee00137882 */ /* 0x000fe20000000000 */
[----:B------:R-:W-:Y:S01]  /*12c0*/  UMOV UR20, 0x7c89eb71 ;  /* 0x7c89eb7100147882 */ /* 0x000fe20000000000 */
[-C--:B------:R-:W-:Y:S01]  /*12d0*/  DFMA R32, R4, R44.reuse, 6.75539944105574400000e+15 ;  /* 0x433800000420742b */ /* 0x080fe2000000002c */
[----:B------:R-:W-:Y:S01]  /*12e0*/  UMOV UR21, 0x3efa0199 ;  /* 0x3efa019900157882 */ /* 0x000fe20000000000 */
[----:B------:R-:W-:Y:S01]  /*12f0*/  UMOV UR22, 0x14761f65 ;  /* 0x14761f6500167882 */ /* 0x000fe20000000000 */
[----:B------:R-:W-:Y:S01]  /*1300*/  UMOV UR23, 0x3f2a01a0 ;  /* 0x3f2a01a000177882 */ /* 0x000fe20000000000 */
[----:B------:R-:W-:Y:S01]  /*1310*/  DFMA R30, R28, R44, 6.75539944105574400000e+15 ;  /* 0x433800001c1e742b */ /* 0x000fe2000000002c */
[----:B------:R-:W-:Y:S01]  /*1320*/  UMOV UR24, 0x1852b7af ;  /* 0x1852b7af00187882 */ /* 0x000fe20000000000 */
[----:B------:R-:W-:Y:S01]  /*1330*/  UMOV UR25, 0x3f56c16c ;  /* 0x3f56c16c00197882 */ /* 0x000fe20000000000 */
[----:B------:R-:W-:Y:S01]  /*1340*/  UMOV UR26, 0x11122322 ;  /* 0x11122322001a7882 */ /* 0x000fe20000000000 */
[----:B------:R-:W-:Y:S01]  /*1350*/  DADD R6, R32, -6.75539944105574400000e+15 ;  /* 0xc338000020067429 */ /* 0x000fe20000000000 */
[----:B------:R-:W-:Y:S01]  /*1360*/  UMOV UR27, 0x3f811111 ;  /* 0x3f811111001b7882 */ /* 0x000fe20000000000 */
[----:B------:R-:W-:Y:S01]  /*1370*/  UMOV UR28, 0x555502a1 ;  /* 0x555502a1001c7882 */ /* 0x000fe20000000000 */
[----:B------:R-:W-:Y:S01]  /*1380*/  UMOV UR29, 0x3fa55555 ;  /* 0x3fa55555001d7882 */ /* 0x000fe20000000000 */
[----:B------:R-:W-:Y:S01]  /*1390*/  DADD R24, R30, -6.75539944105574400000e+15 ;  /* 0xc33800001e187429 */ /* 0x000fe20000000000 */
[----:B------:R-:W-:Y:S01]  /*13a0*/  UMOV UR30, 0x55555511 ;  /* 0x55555511001e7882 */ /* 0x000fe20000000000 */
[----:B------:R-:W-:Y:S01]  /*13b0*/  UMOV UR31, 0x3fc55555 ;  /* 0x3fc55555001f7882 */ /* 0x000fe20000000000 */
[----:B------:R-:W-:Y:S01]  /*13c0*/  UMOV UR32, 0xb ;  /* 0x0000000b00207882 */ /* 0x000fe20000000000 */
[----:B------:R-:W-:Y:S01]  /*13d0*/  DFMA R8, R6, -UR12, R4 ;  /* 0x8000000c06087c2b */ /* 0x000fe20008000004 */
[----:B------:R-:W-:Y:S01]  /*13e0*/  UMOV UR33, 0x3fe00000 ;  /* 0x3fe0000000217882 */ /* 0x000fe20000000000 */
[----:B------:R-:W-:Y:S01]  /*13f0*/  FSETP.GEU.AND P1, PT, |R5|, 4.1917929649353027344, PT ;  /* 0x4086232b0500780b */ /* 0x000fe20003f2e200 */
[----:B------:R-:W-:Y:S01]  /*1400*/  BSSY.RECONVERGENT B0, `(.L_x_15) ;  /* 0x0000039000007945 */ /* 0x000fe20003800200 */
[----:B------:R-:W-:Y:S01]  /*1410*/  DFMA R26, R24, -UR12, R28 ;  /* 0x8000000c181a7c2b */ /* 0x000fe2000800001c */
[----:B------:R-:W-:-:S03]  /*1420*/  FSETP.GEU.AND P3, PT, |R29|, 4.1917929649353027344, PT ;  /* 0x4086232b1d00780b */ /* 0x000fc60003f6e200 */
[----:B------:R-:W-:-:S04]  /*1430*/  DFMA R6, R6, -UR14, R8 ;  /* 0x8000000e06067c2b */ /* 0x000fc80008000008 */
[----:B------:R-:W-:Y:S02]  /*1440*/  DFMA R8, R24, -UR14, R26 ;  /* 0x8000000e18087c2b */ /* 0x000fe4000800001a */
[----:B------:R-:W-:Y:S02]  /*1450*/  DMUL R24, R20, R34 ;  /* 0x0000002214187228 */ /* 0x000fe40000000000 */
[----:B------:R-:W-:-:S04]  /*1460*/  DFMA R26, R6, UR16, R40 ;  /* 0x00000010061a7c2b */ /* 0x000fc80008000028 */
[----:B------:R-:W-:-:S04]  /*1470*/  DFMA R42, R8, UR16, R40 ;  /* 0x00000010082a7c2b */ /* 0x000fc80008000028 */
[----:B------:R-:W-:Y:S02]  /*1480*/  DFMA R34, R6, R26, UR18 ;  /* 0x0000001206227e2b */ /* 0x000fe4000800001a */
[----:B------:R-:W-:Y:S02]  /*1490*/  DFMA R26, R24, R44, 6.75539944105574400000e+15 ;  /* 0x43380000181a742b */ /* 0x000fe4000000002c */
[----:B------:R-:W-:-:S04]  /*14a0*/  DFMA R42, R8, R42, UR18 ;  /* 0x00000012082a7e2b */ /* 0x000fc8000800002a */
[----:B------:R-:W-:Y:S02]  /*14b0*/  DFMA R34, R6, R34, UR20 ;  /* 0x0000001406227e2b */ /* 0x000fe40008000022 */
[----:B------:R-:W-:Y:S02]  /*14c0*/  DADD R46, R26, -6.75539944105574400000e+15 ;  /* 0xc33800001a2e7429 */ /* 0x000fe40000000000 */
[----:B------:R-:W-:-:S04]  /*14d0*/  DFMA R42, R8, R42, UR20 ;  /* 0x00000014082a7e2b */ /* 0x000fc8000800002a */
[----:B------:R-:W-:Y:S02]  /*14e0*/  DFMA R34, R6, R34, UR22 ;  /* 0x0000001606227e2b */ /* 0x000fe40008000022 */
[----:B------:R-:W-:Y:S02]  /*14f0*/  DFMA R48, R46, -UR12, R24 ;  /* 0x8000000c2e307c2b */ /* 0x000fe40008000018 */
[----:B------:R-:W-:-:S04]  /*1500*/  DFMA R44, R8, R42, UR22 ;  /* 0x00000016082c7e2b */ /* 0x000fc8000800002a */
[----:B------:R-:W-:Y:S02]  /*1510*/  DFMA R42, R6, R34, UR24 ;  /* 0x00000018062a7e2b */ /* 0x000fe40008000022 */
[----:B------:R-:W-:Y:S02]  /*1520*/  DFMA R34, R46, -UR14, R48 ;  /* 0x8000000e2e227c2b */ /* 0x000fe40008000030 */
[----:B------:R-:W-:-:S04]  /*1530*/  DFMA R44, R8, R44, UR24 ;  /* 0x00000018082c7e2b */ /* 0x000fc8000800002c */
[----:B------:R-:W-:Y:S02]  /*1540*/  DFMA R42, R6, R42, UR26 ;  /* 0x0000001a062a7e2b */ /* 0x000fe4000800002a */
[----:B------:R-:W-:Y:S02]  /*1550*/  DFMA R40, R34, UR16, R40 ;  /* 0x0000001022287c2b */ /* 0x000fe40008000028 */
[----:B------:R-:W-:-:S04]  /*1560*/  DFMA R44, R8, R44, UR26 ;  /* 0x0000001a082c7e2b */ /* 0x000fc8000800002c */
[----:B------:R-:W-:Y:S02]  /*1570*/  DFMA R42, R6, R42, UR28 ;  /* 0x0000001c062a7e2b */ /* 0x000fe4000800002a */
[----:B------:R-:W-:Y:S02]  /*1580*/  DFMA R40, R34, R40, UR18 ;  /* 0x0000001222287e2b */ /* 0x000fe40008000028 */
[----:B------:R-:W-:-:S04]  /*1590*/  DFMA R44, R8, R44, UR28 ;  /* 0x0000001c082c7e2b */ /* 0x000fc8000800002c */
[----:B------:R-:W-:Y:S02]  /*15a0*/  DFMA R42, R6, R42, UR30 ;  /* 0x0000001e062a7e2b */ /* 0x000fe4000800002a */
[----:B------:R-:W-:Y:S02]  /*15b0*/  DFMA R40, R34, R40, UR20 ;  /* 0x0000001422287e2b */ /* 0x000fe40008000028 */
[----:B------:R-:W-:-:S04]  /*15c0*/  DFMA R44, R8, R44, UR30 ;  /* 0x0000001e082c7e2b */ /* 0x000fc8000800002c */
[----:B------:R-:W-:Y:S02]  /*15d0*/  DFMA R42, R6, R42, UR32 ;  /* 0x00000020062a7e2b */ /* 0x000fe4000800002a */
[----:B------:R-:W-:Y:S02]  /*15e0*/  DFMA R40, R34, R40, UR22 ;  /* 0x0000001622287e2b */ /* 0x000fe40008000028 */
[----:B------:R-:W-:-:S04]  /*15f0*/  DFMA R44, R8, R44, UR32 ;  /* 0x00000020082c7e2b */ /* 0x000fc8000800002c */
[----:B------:R-:W-:Y:S02]  /*1600*/  DFMA R42, R6, R42, 1 ;  /* 0x3ff00000062a742b */ /* 0x000fe4000000002a */
[----:B------:R-:W-:Y:S02]  /*1610*/  DFMA R40, R34, R40, UR24 ;  /* 0x0000001822287e2b */ /* 0x000fe40008000028 */
[----:B------:R-:W-:-:S04]  /*1620*/  DFMA R44, R8, R44, 1 ;  /* 0x3ff00000082c742b */ /* 0x000fc8000000002c */
[----:B------:R-:W-:Y:S02]  /*1630*/  DFMA R46, R6, R42, 1 ;  /* 0x3ff00000062e742b */ /* 0x000fe4000000002a */
[----:B------:R-:W-:Y:S02]  /*1640*/  DFMA R40, R34, R40, UR26 ;  /* 0x0000001a22287e2b */ /* 0x000fe40008000028 */
[----:B------:R-:W-:Y:S02]  /*1650*/  DFMA R42, R8, R44, 1 ;  /* 0x3ff00000082a742b */ /* 0x000fe4000000002c */
[----:B------:R-:W-:-:S04]  /*1660*/  DADD R8, -R36, R22 ;  /* 0x0000000024087229 */ /* 0x000fc80000000116 */
[----:B------:R-:W-:Y:S01]  /*1670*/  DFMA R40, R34, R40, UR28 ;  /* 0x0000001c22287e2b */ /* 0x000fe20008000028 */
[----:B------:R-:W-:Y:S02]  /*1680*/  IMAD R7, R32, 0x100000, R47 ;  /* 0x0010000020077824 */ /* 0x000fe400078e022f */
[----:B------:R-:W-:Y:S02]  /*1690*/  IMAD.MOV.U32 R6, RZ, RZ, R46 ;  /* 0x000000ffff067224 */ /* 0x000fe400078e002e */
[----:B------:R-:W-:Y:S01]  /*16a0*/  IMAD R45, R30, 0x100000, R43 ;  /* 0x001000001e2d7824 */ /* 0x000fe200078e022b */
[----:B------:R-:W-:Y:S06]  /*16b0*/  @!P1 BRA `(.L_x_16) ;  /* 0x0000000000349947 */ /* 0x000fec0003800000 */
[----:B------:R-:W-:Y:S01]  /*16c0*/  FSETP.GEU.AND P2, PT, |R5|, 4.2275390625, PT ;  /* 0x408748000500780b */ /* 0x000fe20003f4e200 */
[C---:B------:R-:W-:Y:S02]  /*16d0*/  DADD R48, R4.reuse, +INF ;  /* 0x7ff0000004307429 */ /* 0x040fe40000000000 */
[----:B------:R-:W-:-:S08]  /*16e0*/  DSETP.GEU.AND P1, PT, R4, RZ, PT ;  /* 0x000000ff0400722a */ /* 0x000fd00003f2e000 */
[----:B------:R-:W-:Y:S02]  /*16f0*/  FSEL R7, R49, RZ, P1 ;  /* 0x000000ff31077208 */ /* 0x000fe40000800000 */
[----:B------:R-:W-:Y:S01]  /*1700*/  @!P2 LEA.HI R6, R32, R32, RZ, 0x1 ;  /* 0x000000202006a211 */ /* 0x000fe200078f08ff */
[----:B------:R-:W-:-:S03]  /*1710*/  @!P2 IMAD.MOV.U32 R4, RZ, RZ, R46 ;  /* 0x000000ffff04a224 */ /* 0x000fc600078e002e */
[----:B------:R-:W-:Y:S02]  /*1720*/  @!P2 SHF.R.S32.HI R5, RZ, 0x1, R6 ;  /* 0x00000001ff05a819 */ /* 0x000fe40000011406 */
[----:B------:R-:W-:-:S03]  /*1730*/  FSEL R6, R48, RZ, P1 ;  /* 0x000000ff30067208 */ /* 0x000fc60000800000 */
[----:B------:R-:W-:Y:S02]  /*1740*/  @!P2 IMAD.IADD R32, R32, 0x1, -R5 ;  /* 0x000000012020a824 */ /* 0x000fe400078e0a05 */
[----:B------:R-:W-:-:S03]  /*1750*/  @!P2 IMAD R5, R5, 0x100000, R47 ;  /* 0x001000000505a824 */ /* 0x000fc600078e022f */
[----:B------:R-:W-:Y:S01]  /*1760*/  @!P2 LEA R33, R32, 0x3ff00000, 0x14 ;  /* 0x3ff000002021a811 */ /* 0x000fe200078ea0ff */
[----:B------:R-:W-:-:S06]  /*1770*/  @!P2 IMAD.MOV.U32 R32, RZ, RZ, RZ ;  /* 0x000000ffff20a224 */ /* 0x000fcc00078e00ff */
[----:B------:R-:W-:-:S11]  /*1780*/  @!P2 DMUL R6, R4, R32 ;  /* 0x000000200406a228 */ /* 0x000fd60000000000 */
.L_x_16:
[----:B------:R-:W-:Y:S05]  /*1790*/  BSYNC.RECONVERGENT B0 ;  /* 0x0000000000007941 */ /* 0x000fea0003800200 */
.L_x_15:
[----:B------:R-:W-:Y:S01]  /*17a0*/  BSSY.RECONVERGENT B0, `(.L_x_17) ;  /* 0x0000010000007945 */ /* 0x000fe20003800200 */
[----:B------:R-:W-:Y:S02]  /*17b0*/  IMAD.MOV.U32 R4, RZ, RZ, R42 ;  /* 0x000000ffff047224 */ /* 0x000fe400078e002a */
[----:B------:R-:W-:Y:S01]  /*17c0*/  IMAD.MOV.U32 R5, RZ, RZ, R45 ;  /* 0x000000ffff057224 */ /* 0x000fe200078e002d */
[----:B------:R-:W-:Y:S06]  /*17d0*/  @!P3 BRA `(.L_x_18) ;  /* 0x000000000030b947 */ /* 0x000fec0003800000 */
        /* <DEDUP_REMOVED lines=12> */
.L_x_18:
[----:B------:R-:W-:Y:S05]  /*18a0*/  BSYNC.RECONVERGENT B0 ;  /* 0x0000000000007941 */ /* 0x000fea0003800200 */
.L_x_17:
[----:B------:R-:W-:Y:S01]  /*18b0*/  UMOV UR12, 0xe2308c3a ;  /* 0xe2308c3a000c7882 */ /* 0x000fe20000000000 */
[----:B------:R-:W-:Y:S01]  /*18c0*/  UMOV UR13, 0x3e85798e ;  /* 0x3e85798e000d7882 */ /* 0x000fe20000000000 */
[----:B------:R-:W-:Y:S01]  /*18d0*/  DFMA R32, R34, R40, UR30 ;  /* 0x0000001e22207e2b */ /* 0x000fe20008000028 */
[----:B------:R-:W-:Y:S01]  /*18e0*/  FSETP.GEU.AND P1, PT, |R25|, 4.1917929649353027344, PT ;  /* 0x4086232b1900780b */ /* 0x000fe20003f2e200 */
[----:B------:R-:W-:Y:S01]  /*18f0*/  DMUL R28, R38, UR12 ;  /* 0x0000000c261c7c28 */ /* 0x000fe20008000000 */
[----:B------:R-:W-:Y:S01]  /*1900*/  BSSY.RECONVERGENT B0, `(.L_x_19) ;  /* 0x0000020000007945 */ /* 0x000fe20003800200 */
[----:B------:R-:W-:Y:S01]  /*1910*/  DMUL R40, R18, -UR10 ;  /* 0x8000000a12287c28 */ /* 0x000fe20008000000 */
[----:B------:R-:W-:Y:S01]  /*1920*/  UMOV UR10, 0x29a4692c ;  /* 0x29a4692c000a7882 */ /* 0x000fe20000000000 */
[----:B------:R-:W-:Y:S02]  /*1930*/  UMOV UR11, 0x3e901b2b ;  /* 0x3e901b2b000b7882 */ /* 0x000fe40000000000 */
[----:B------:R-:W-:-:S02]  /*1940*/  DFMA R32, R34, R32, UR32 ;  /* 0x0000002022207e2b */ /* 0x000fc40008000020 */
[----:B------:R-:W-:Y:S02]  /*1950*/  DMUL R30, R8, R28 ;  /* 0x0000001c081e7228 */ /* 0x000fe40000000000 */
[----:B------:R-:W-:Y:S02]  /*1960*/  DMUL R40, R20, R40 ;  /* 0x0000002814287228 */ /* 0x000fe40000000000 */
[----:B------:R-:W-:Y:S02]  /*1970*/  DMUL R28, R38, UR10 ;  /* 0x0000000a261c7c28 */ /* 0x000fe40008000000 */
[----:B------:R-:W-:Y:S02]  /*1980*/  DFMA R32, R34, R32, 1 ;  /* 0x3ff000002220742b */ /* 0x000fe40000000020 */
[----:B------:R-:W-:Y:S02]  /*1990*/  DMUL R30, R30, R4 ;  /* 0x000000041e1e7228 */ /* 0x000fe40000000000 */
[----:B------:R-:W-:-:S02]  /*19a0*/  DSETP.NEU.AND P3, PT, |R40|, +INF , PT ;  /* 0x7ff000002800742a */ /* 0x000fc40003f6d200 */
[----:B------:R-:W-:Y:S02]  /*19b0*/  DMUL R28, R8, R28 ;  /* 0x0000001c081c7228 */ /* 0x000fe40000000000 */
[----:B------:R-:W-:Y:S02]  /*19c0*/  DFMA R32, R34, R32, 1 ;  /* 0x3ff000002220742b */ /* 0x000fe40000000020 */
[----:B------:R-:W-:-:S08]  /*19d0*/  DMUL R30, R36, R30 ;  /* 0x0000001e241e7228 */ /* 0x000fd00000000000 */
[----:B------:R-:W-:Y:S01]  /*19e0*/  DFMA R52, R36, R28, R30 ;  /* 0x0000001c2434722b */ /* 0x000fe2000000001e */
[----:B------:R-:W-:Y:S01]  /*19f0*/  IMAD R47, R26, 0x100000, R33 ;  /* 0x001000001a2f7824 */ /* 0x000fe200078e0221 */
[----:B------:R-:W-:Y:S01]  /*1a00*/  @!P3 DMUL R42, RZ, R40 ;  /* 0x00000028ff2ab228 */ /* 0x000fe20000000000 */
[----:B------:R-:W-:Y:S01]  /*1a10*/  IMAD.MOV.U32 R46, RZ, RZ, R32 ;  /* 0x000000ffff2e7224 */ /* 0x000fe200078e0020 */
[----:B------:R-:W-:Y:S09]  /*1a20*/  @!P1 BRA `(.L_x_20) ;  /* 0x0000000000349947 */ /* 0x000ff20003800000 */
[----:B------:R-:W-:Y:S01]  /*1a30*/  FSETP.GEU.AND P2, PT, |R25|, 4.2275390625, PT ;  /* 0x408748001900780b */ /* 0x000fe20003f4e200 */
[C---:B------:R-:W-:Y:S02]  /*1a40*/  DADD R28, R24.reuse, +INF ;  /* 0x7ff00000181c7429 */ /* 0x040fe40000000000 */
[----:B------:R-:W-:-:S08]  /*1a50*/  DSETP.GEU.AND P1, PT, R24, RZ, PT ;  /* 0x000000ff1800722a */ /* 0x000fd00003f2e000 */
[----:B------:R-:W-:Y:S02]  /*1a60*/  FSEL R46, R28, RZ, P1 ;  /* 0x000000ff1c2e7208 */ /* 0x000fe40000800000 */
[----:B------:R-:W-:Y:S01]  /*1a70*/  @!P2 LEA.HI R27, R26, R26, RZ, 0x1 ;  /* 0x0000001a1a1ba211 */ /* 0x000fe200078f08ff */
[----:B------:R-:W-:Y:S01]  /*1a80*/  @!P2 IMAD.MOV.U32 R24, RZ, RZ, R32 ;  /* 0x000000ffff18a224 */ /* 0x000fe200078e0020 */
[----:B------:R-:W-:Y:S02]  /*1a90*/  FSEL R47, R29, RZ, P1 ;  /* 0x000000ff1d2f7208 */ /* 0x000fe40000800000 */
[----:B------:R-:W-:-:S05]  /*1aa0*/  @!P2 SHF.R.S32.HI R27, RZ, 0x1, R27 ;  /* 0x00000001ff1ba819 */ /* 0x000fca000001141b */
[----:B------:R-:W-:Y:S02]  /*1ab0*/  @!P2 IMAD.IADD R26, R26, 0x1, -R27 ;  /* 0x000000011a1aa824 */ /* 0x000fe400078e0a1b */
[----:B------:R-:W-:-:S03]  /*1ac0*/  @!P2 IMAD R25, R27, 0x100000, R33 ;  /* 0x001000001b19a824 */ /* 0x000fc600078e0221 */
[----:B------:R-:W-:Y:S01]  /*1ad0*/  @!P2 LEA R27, R26, 0x3ff00000, 0x14 ;  /* 0x3ff000001a1ba811 */ /* 0x000fe200078ea0ff */
[----:B------:R-:W-:-:S06]  /*1ae0*/  @!P2 IMAD.MOV.U32 R26, RZ, RZ, RZ ;  /* 0x000000ffff1aa224 */ /* 0x000fcc00078e00ff */
[----:B------:R-:W-:-:S11]  /*1af0*/  @!P2 DMUL R46, R24, R26 ;  /* 0x0000001a182ea228 */ /* 0x000fd60000000000 */
.L_x_20:
[----:B------:R-:W-:Y:S05]  /*1b00*/  BSYNC.RECONVERGENT B0 ;  /* 0x0000000000007941 */ /* 0x000fea0003800200 */
.L_x_19:
        /* <DEDUP_REMOVED lines=24> */
.L_x_24:
[----:B------:R-:W-:Y:S05]  /*1c90*/  BSYNC.RECONVERGENT B1 ;  /* 0x0000000000017941 */ /* 0x000fea0003800200 */
.L_x_23:
[----:B------:R-:W-:-:S07]  /*1ca0*/  VIADD R44, R24, 0x1 ;  /* 0x00000001182c7836 */ /* 0x000fce0000000000 */
.L_x_22:
[----:B------:R-:W-:Y:S05]  /*1cb0*/  BSYNC.RECONVERGENT B0 ;  /* 0x0000000000007941 */ /* 0x000fea0003800200 */
.L_x_21:
        /* <DEDUP_REMOVED lines=13> */
[----:B------:R-:W-:-:S02]  /*1d90*/  DSETP.NEU.AND P2, PT, |R40|, +INF , PT ;  /* 0x7ff000002800742a */ /* 0x000fc40003f4d200 */
[----:B------:R-:W-:Y:S02]  /*1da0*/  FSEL R54, R54, -8.06006814911005101289e+34, !P1 ;  /* 0xf9785eba36367808 */ /* 0x000fe40004800000 */
[----:B------:R-:W-:-:S06]  /*1db0*/  FSEL R55, -R45, 0.11223486810922622681, !P1 ;  /* 0x3de5db652d377808 */ /* 0x000fcc0004800100 */
[----:B--2---:R-:W-:-:S08]  /*1dc0*/  DFMA R24, R48, R54, R24 ;  /* 0x000000363018722b */ /* 0x004fd00000000018 */
[----:B------:R-:W-:-:S08]  /*1dd0*/  DFMA R24, R48, R24, R26 ;  /* 0x000000183018722b */ /* 0x000fd0000000001a */
[----:B---3--:R-:W-:-:S08]  /*1de0*/  DFMA R24, R48, R24, R28 ;  /* 0x000000183018722b */ /* 0x008fd0000000001c */
[----:B------:R-:W-:-:S08]  /*1df0*/  DFMA R24, R48, R24, R30 ;  /* 0x000000183018722b */ /* 0x000fd0000000001e */
[----:B----4-:R-:W-:-:S08]  /*1e00*/  DFMA R24, R48, R24, R32 ;  /* 0x000000183018722b */ /* 0x010fd00000000020 */
[----:B------:R-:W-:-:S08]  /*1e10*/  DFMA R24, R48, R24, R34 ;  /* 0x000000183018722b */ /* 0x000fd00000000022 */
[----:B------:R-:W-:Y:S02]  /*1e20*/  DFMA R42, R24, R42, R42 ;  /* 0x0000002a182a722b */ /* 0x000fe4000000002a */
[----:B------:R-:W-:-:S10]  /*1e30*/  DFMA R24, R48, R24, 1 ;  /* 0x3ff000003018742b */ /* 0x000fd40000000018 */
[----:B------:R-:W-:Y:S02]  /*1e40*/  FSEL R26, R24, R42, !P1 ;  /* 0x0000002a181a7208 */ /* 0x000fe40004800000 */
[----:B------:R-:W-:Y:S01]  /*1e50*/  FSEL R27, R25, R43, !P1 ;  /* 0x0000002b191b7208 */ /* 0x000fe20004800000 */
[----:B------:R-:W-:Y:S01]  /*1e60*/  @!P2 DMUL R42, RZ, R40 ;  /* 0x00000028ff2aa228 */ /* 0x000fe20000000000 */
[----:B------:R-:W-:Y:S01]  /*1e70*/  LOP3.LUT P1, RZ, R44, 0x2, RZ, 0xc0, !PT ;  /* 0x000000022cff7812 */ /* 0x000fe2000782c0ff */
[----:B------:R-:W-:-:S03]  /*1e80*/  @!P2 IMAD.MOV.U32 R44, RZ, RZ, RZ ;  /* 0x000000ffff2ca224 */ /* 0x000fc600078e00ff */
        /* <DEDUP_REMOVED lines=24> */
[----:B------:R-:W-:-:S07]  /*2010*/  IMAD.MOV.U32 R44, RZ, RZ, R24 ;  /* 0x000000ffff2c7224 */ /* 0x000fce00078e0018 */
.L_x_26:
[----:B------:R-:W-:Y:S05]  /*2020*/  BSYNC.RECONVERGENT B0 ;  /* 0x0000000000007941 */ /* 0x000fea0003800200 */
.L_x_25:
        /* <DEDUP_REMOVED lines=9> */
[----:B------:R-:W-:Y:S01]  /*20c0*/  UMOV UR10, 0xe2308c3a ;  /* 0xe2308c3a000a7882 */ /* 0x000fe20000000000 */
[----:B------:R-:W-:Y:S01]  /*20d0*/  IMAD.MOV.U32 R45, RZ, RZ, 0x3da8ff83 ;  /* 0x3da8ff83ff2d7424 */ /* 0x000fe200078e00ff */
[----:B------:R-:W-:Y:S01]  /*20e0*/  ISETP.NE.U32.AND P1, PT, R40, 0x1, PT ;  /* 0x000000012800780c */ /* 0x000fe20003f25070 */
[----:B------:R-:W-:Y:S01]  /*20f0*/  DMUL R40, R42, R42 ;  /* 0x0000002a2a287228 */ /* 0x000fe20000000000 */
[----:B------:R-:W-:Y:S01]  /*2100*/  UMOV UR11, 0x3e75798e ;  /* 0x3e75798e000b7882 */ /* 0x000fe20000000000 */
[----:B------:R-:W-:Y:S01]  /*2110*/  DMUL R48, R46, R48 ;  /* 0x000000302e307228 */ /* 0x000fe20000000000 */
[----:B------:R-:W-:Y:S01]  /*2120*/  FSEL R54, R54, -8.06006814911005101289e+34, !P1 ;  /* 0xf9785eba36367808 */ /* 0x000fe20004800000 */
[C---:B------:R-:W-:Y:S01]  /*2130*/  DSETP.NEU.AND P3, PT, R38.reuse, 1, PT ;  /* 0x3ff000002600742a */ /* 0x040fe20003f6d000 */
[----:B------:R-:W-:Y:S01]  /*2140*/  FSEL R55, -R45, 0.11223486810922622681, !P1 ;  /* 0x3de5db652d377808 */ /* 0x000fe20004800100 */
[----:B------:R-:W-:Y:S01]  /*2150*/  DSETP.NEU.AND P4, PT, R38, RZ, PT ;  /* 0x000000ff2600722a */ /* 0x000fe20003f8d000 */
[----:B------:R-:W-:Y:S04]  /*2160*/  BSSY.RECONVERGENT B0, `(.L_x_27) ;  /* 0x000001b000007945 */ /* 0x000fe80003800200 */
        /* <DEDUP_REMOVED lines=10> */
[----:B------:R-:W-:Y:S01]  /*2210*/  DMUL R24, R38, UR10 ;  /* 0x0000000a26187c28 */ /* 0x000fe20008000000 */
[----:B------:R-:W-:-:S04]  /*2220*/  LOP3.LUT P1, RZ, R44, 0x2, RZ, 0xc0, !PT ;  /* 0x000000022cff7812 */ /* 0x000fc8000782c0ff */
[----:B------:R-:W-:-:S03]  /*2230*/  DADD R26, RZ, -R28 ;  /* 0x00000000ff1a7229 */ /* 0x000fc6000000081c */
[----:B------:R-:W-:-:S07]  /*2240*/  DMUL R24, R8, R24 ;  /* 0x0000001808187228 */ /* 0x000fce0000000000 */
[----:B------:R-:W-:Y:S02]  /*2250*/  FSEL R26, R28, R26, !P1 ;  /* 0x0000001a1c1a7208 */ /* 0x000fe40004800000 */
[----:B------:R-:W-:-:S06]  /*2260*/  FSEL R27, R29, R27, !P1 ;  /* 0x0000001b1d1b7208 */ /* 0x000fcc0004800000 */
[----:B------:R-:W-:Y:S02]  /*2270*/  DMUL R46, R46, R26 ;  /* 0x0000001a2e2e7228 */ /* 0x000fe40000000000 */
[----:B------:R-:W-:-:S06]  /*2280*/  DMUL R26, R24, R48 ;  /* 0x00000030181a7228 */ /* 0x000fcc0000000000 */
[----:B------:R-:W-:Y:S02]  /*2290*/  DMUL R32, R24, R46 ;  /* 0x0000002e18207228 */ /* 0x000fe40000000000 */
[C---:B------:R-:W-:Y:S01]  /*22a0*/  DFMA R52, R36.reuse, R26, R52 ;  /* 0x0000001a2434722b */ /* 0x040fe20000000034 */
[----:B------:R-:W-:Y:S01]  /*22b0*/  IMAD.MOV.U32 R25, RZ, RZ, 0x40000000 ;  /* 0x40000000ff197424 */ /* 0x000fe200078e00ff */
[----:B------:R-:W-:Y:S01]  /*22c0*/  MOV R24, 0x2310 ;  /* 0x0000231000187802 */ /* 0x000fe20000000f00 */
[----:B------:R-:W-:Y:S02]  /*22d0*/  IMAD.MOV.U32 R26, RZ, RZ, R38 ;  /* 0x000000ffff1a7224 */ /* 0x000fe400078e0026 */
[----:B------:R-:W-:Y:S01]  /*22e0*/  IMAD.MOV.U32 R27, RZ, RZ, R39 ;  /* 0x000000ffff1b7224 */ /* 0x000fe200078e0027 */
[----:B------:R-:W-:-:S11]  /*22f0*/  DFMA R32, R36, R32, RZ ;  /* 0x000000202420722b */ /* 0x000fd600000000ff */
[----:B------:R-:W-:Y:S05]  /*2300*/  CALL.REL.NOINC `($_Z3calPd$__internal_accurate_pow) ;  /* 0x0000002400687944 */ /* 0x000fea0003c00000 */
[----:B------:R-:W-:Y:S05]  /*2310*/  BSYNC.RECONVERGENT B0 ;  /* 0x0000000000007941 */ /* 0x000fea0003800200 */
.L_x_27:
[----:B------:R-:W-:Y:S01]  /*2320*/  UMOV UR10, 0x47ae147b ;  /* 0x47ae147b000a7882 */ /* 0x000fe20000000000 */
[----:B------:R-:W-:Y:S01]  /*2330*/  UMOV UR11, 0x3fa47ae1 ;  /* 0x3fa47ae1000b7882 */ /* 0x000fe20000000000 */
[----:B------:R-:W-:Y:S01]  /*2340*/  IMAD.MOV.U32 R26, RZ, RZ, 0x652b82fe ;  /* 0x652b82feff1a7424 */ /* 0x000fe200078e00ff */
[----:B------:R-:W-:Y:S01]  /*2350*/  DMUL R24, R10, -UR10 ;  /* 0x8000000a0a187c28 */ /* 0x000fe20008000000 */
[----:B------:R-:W-:Y:S01]  /*2360*/  IMAD.MOV.U32 R27, RZ, RZ, 0x3ff71547 ;  /* 0x3ff71547ff1b7424 */ /* 0x000fe200078e00ff */
[----:B------:R-:W-:Y:S01]  /*2370*/  UMOV UR10, 0xfefa39ef ;  /* 0xfefa39ef000a7882 */ /* 0x000fe20000000000 */
[----:B------:R-:W-:Y:S01]  /*2380*/  UMOV UR11, 0x3fe62e42 ;  /* 0x3fe62e42000b7882 */ /* 0x000fe20000000000 */
[----:B------:R-:W-:Y:S01]  /*2390*/  FSEL R29, R29, RZ, P4 ;  /* 0x000000ff1d1d7208 */ /* 0x000fe20002000000 */
[----:B------:R-:W-:Y:S01]  /*23a0*/  BSSY.RECONVERGENT B0, `(.L_x_28) ;  /* 0x0000040000007945 */ /* 0x000fe20003800200 */
[----:B------:R-:W-:Y:S02]  /*23b0*/  FSEL R28, R28, RZ, P4 ;  /* 0x000000ff1c1c7208 */ /* 0x000fe40002000000 */
[----:B------:R-:W-:-:S02]  /*23c0*/  DMUL R24, R20, R24 ;  /* 0x0000001814187228 */ /* 0x000fc40000000000 */
[----:B------:R-:W-:-:S06]  /*23d0*/  FSEL R28, R28, +QNAN , !P0 ;  /* 0x7ff000001c1c7808 */ /* 0x000fcc0004000000 */
        /* <DEDUP_REMOVED lines=38> */
[----:B------:R-:W-:-:S08]  /*2640*/  DFMA R34, R30, R34, 1 ;  /* 0x3ff000001e22742b */ /* 0x000fd00000000022 */
[----:B------:R-:W-:Y:S01]  /*2650*/  DFMA R30, R30, R34, 1 ;  /* 0x3ff000001e1e742b */ /* 0x000fe20000000022 */
[----:B------:R-:W-:Y:S02]  /*2660*/  FSEL R34, R29, RZ, !P0 ;  /* 0x000000ff1d227208 */ /* 0x000fe40004000000 */
[----:B------:R-:W-:Y:S02]  /*2670*/  FSEL R35, R28, 1.875, P3 ;  /* 0x3ff000001c237808 */ /* 0x000fe40001800000 */
[----:B------:R-:W-:-:S05]  /*2680*/  FSEL R34, R34, RZ, P3 ;  /* 0x000000ff22227208 */ /* 0x000fca0001800000 */
[----:B------:R-:W-:Y:S01]  /*2690*/  IMAD R45, R26, 0x100000, R31 ;  /* 0x001000001a2d7824 */ /* 0x000fe200078e021f */
[----:B------:R-:W-:Y:S01]  /*26a0*/  DMUL R42, R34, UR10 ;  /* 0x0000000a222a7c28 */ /* 0x000fe20008000000 */
        /* <DEDUP_REMOVED lines=15> */
.L_x_29:
[----:B------:R-:W-:Y:S05]  /*27a0*/  BSYNC.RECONVERGENT B0 ;  /* 0x0000000000007941 */ /* 0x000fea0003800200 */
.L_x_28:
[----:B------:R-:W-:Y:S01]  /*27b0*/  DMUL R30, R42, R44 ;  /* 0x0000002c2a1e7228 */ /* 0x000fe20000000000 */
[----:B------:R-:W-:Y:S01]  /*27c0*/  BSSY.RECONVERGENT B0, `(.L_x_30) ;  /* 0x0000006000007945 */ /* 0x000fe20003800200 */
[----:B------:R-:W-:Y:S01]  /*27d0*/  IMAD.MOV.U32 R26, RZ, RZ, R36 ;  /* 0x000000ffff1a7224 */ /* 0x000fe200078e0024 */
[----:B------:R-:W-:Y:S01]  /*27e0*/  MOV R24, 0x2820 ;  /* 0x0000282000187802 */ /* 0x000fe20000000f00 */
[----:B------:R-:W-:Y:S02]  /*27f0*/  IMAD.MOV.U32 R27, RZ, RZ, R37 ;  /* 0x000000ffff1b7224 */ /* 0x000fe400078e0025 */
[----:B------:R-:W-:-:S07]  /*2800*/  IMAD.MOV.U32 R25, RZ, RZ, 0x40000000 ;  /* 0x40000000ff197424 */ /* 0x000fce00078e00ff */
[----:B------:R-:W-:Y:S05]  /*2810*/  CALL.REL.NOINC `($_Z3calPd$__internal_accurate_pow) ;  /* 0x0000002000247944 */ /* 0x000fea0003c00000 */
[----:B------:R-:W-:Y:S05]  /*2820*/  BSYNC.RECONVERGENT B0 ;  /* 0x0000000000007941 */ /* 0x000fea0003800200 */
.L_x_30:
[C---:B------:R-:W-:Y:S01]  /*2830*/  DADD R24, R36.reuse, 2 ;  /* 0x4000000024187429 */ /* 0x040fe20000000000 */
[----:B------:R-:W-:Y:S01]  /*2840*/  UMOV UR10, 0xe2308c3a ;  /* 0xe2308c3a000a7882 */ /* 0x000fe20000000000 */
[----:B------:R-:W-:Y:S01]  /*2850*/  UMOV UR11, 0x3e85798e ;  /* 0x3e85798e000b7882 */ /* 0x000fe20000000000 */
[C---:B------:R-:W-:Y:S01]  /*2860*/  DSETP.NEU.AND P1, PT, R36.reuse, RZ, PT ;  /* 0x000000ff2400722a */ /* 0x040fe20003f2d000 */
[----:B------:R-:W-:Y:S01]  /*2870*/  BSSY.RECONVERGENT B0, `(.L_x_31) ;  /* 0x0000025000007945 */ /* 0x000fe20003800200 */
[C---:B------:R-:W-:Y:S02]  /*2880*/  DSETP.NEU.AND P3, PT, R36.reuse, +INF , PT ;  /* 0x7ff000002400742a */ /* 0x040fe40003f6d000 */
[----:B------:R-:W-:Y:S02]  /*2890*/  DSETP.NEU.AND P4, PT, R36, 1, PT ;  /* 0x3ff000002400742a */ /* 0x000fe40003f8d000 */
[----:B------:R-:W-:Y:S02]  /*28a0*/  FSEL R40, R29, RZ, P1 ;  /* 0x000000ff1d287208 */ /* 0x000fe40000800000 */
[----:B------:R-:W-:Y:S01]  /*28b0*/  LOP3.LUT R26, R25, 0x7ff00000, RZ, 0xc0, !PT ;  /* 0x7ff00000191a7812 */ /* 0x000fe200078ec0ff */
[----:B------:R-:W-:Y:S01]  /*28c0*/  DMUL R24, R38, -UR10 ;  /* 0x8000000a26187c28 */ /* 0x000fe20008000000 */
[----:B------:R-:W-:Y:S01]  /*28d0*/  FSEL R41, R28, RZ, P1 ;  /* 0x000000ff1c297208 */ /* 0x000fe20000800000 */
[----:B------:R-:W-:Y:S01]  /*28e0*/  UMOV UR11, 0x3e75798e ;  /* 0x3e75798e000b7882 */ /* 0x000fe20000000000 */
[----:B------:R-:W-:Y:S01]  /*28f0*/  ISETP.NE.AND P2, PT, R26, 0x7ff00000, PT ;  /* 0x7ff000001a00780c */ /* 0x000fe20003f45270 */
[----:B------:R-:W-:Y:S01]  /*2900*/  DMUL R28, R34, UR10 ;  /* 0x0000000a221c7c28 */ /* 0x000fe20008000000 */
[----:B------:R-:W-:-:S02]  /*2910*/  UMOV UR11, 0x3e65798e ;  /* 0x3e65798e000b7882 */ /* 0x000fc40000000000 */
[----:B------:R-:W-:Y:S02]  /*2920*/  DMUL R34, R34, -UR10 ;  /* 0x8000000a22227c28 */ /* 0x000fe40008000000 */
[----:B------:R-:W-:-:S07]  /*2930*/  DMUL R24, R8, R24 ;  /* 0x0000001808187228 */ /* 0x000fce0000000000 */
[----:B------:R-:W-:Y:S01]  /*2940*/  @!P2 FSEL R40, R40, RZ, P3 ;  /* 0x000000ff2828a208 */ /* 0x000fe20001800000 */
[-C--:B------:R-:W-:Y:S01]  /*2950*/  DMUL R26, R24, R4.reuse ;  /* 0x00000004181a7228 */ /* 0x080fe20000000000 */
[----:B------:R-:W-:Y:S01]  /*2960*/  @!P2 FSEL R41, R41, +QNAN , P3 ;  /* 0x7ff000002929a808 */ /* 0x000fe20001800000 */
[----:B------:R-:W-:Y:S01]  /*2970*/  DMUL R24, R28, R4 ;  /* 0x000000041c187228 */ /* 0x000fe20000000000 */
[----:B------:R-:W-:Y:S02]  /*2980*/  FSEL R40, R40, RZ, P4 ;  /* 0x000000ff28287208 */ /* 0x000fe40002000000 */
[----:B------:R-:W-:-:S03]  /*2990*/  FSEL R41, R41, 1.875, P4 ;  /* 0x3ff0000029297808 */ /* 0x000fc60002000000 */
[C---:B------:R-:W-:Y:S02]  /*29a0*/  DMUL R28, R48.reuse, R26 ;  /* 0x0000001a301c7228 */ /* 0x040fe40000000000 */
[----:B------:R-:W-:Y:S02]  /*29b0*/  DMUL R50, R48, R24 ;  /* 0x0000001830327228 */ /* 0x000fe40000000000 */
[----:B------:R-:W-:Y:S02]  /*29c0*/  DFMA R30, R30, R40, R52 ;  /* 0x000000281e1e722b */ /* 0x000fe40000000034 */
[----:B------:R-:W-:Y:S02]  /*29d0*/  DMUL R26, R46, R26 ;  /* 0x0000001a2e1a7228 */ /* 0x000fe40000000000 */
[----:B------:R-:W-:-:S04]  /*29e0*/  DMUL R52, R48, R34 ;  /* 0x0000002230347228 */ /* 0x000fc80000000000 */
[C---:B------:R-:W-:Y:S02]  /*29f0*/  DFMA R28, R36.reuse, R28, R30 ;  /* 0x0000001c241c722b */ /* 0x040fe4000000001e */
[----:B------:R-:W-:Y:S02]  /*2a00*/  DFMA R26, R36, R26, R32 ;  /* 0x0000001a241a722b */ /* 0x000fe40000000020 */
[----:B------:R-:W-:-:S04]  /*2a10*/  DMUL R30, R46, R24 ;  /* 0x000000182e1e7228 */ /* 0x000fc80000000000 */
[----:B------:R-:W-:-:S04]  /*2a20*/  DFMA R28, R40, R50, R28 ;  /* 0x00000032281c722b */ /* 0x000fc8000000001c */
[C---:B------:R-:W-:Y:S02]  /*2a30*/  DFMA R30, R40.reuse, R30, R26 ;  /* 0x0000001e281e722b */ /* 0x040fe4000000001a */
[----:B------:R-:W-:Y:S02]  /*2a40*/  DADD R26, -RZ, |R8| ;  /* 0x00000000ff1a7229 */ /* 0x000fe40000000508 */
[----:B------:R-:W-:Y:S02]  /*2a50*/  DFMA R28, R40, -R24, R28 ;  /* 0x80000018281c722b */ /* 0x000fe4000000001c */
[----:B------:R-:W-:-:S06]  /*2a60*/  DMUL R24, R46, R34 ;  /* 0x000000222e187228 */ /* 0x000fcc0000000000 */
[C---:B------:R-:W-:Y:S02]  /*2a70*/  DFMA R52, R40.reuse, R52, R28 ;  /* 0x000000342834722b */ /* 0x040fe4000000001c */
[----:B------:R-:W-:Y:S01]  /*2a80*/  DFMA R30, R40, R24, R30 ;  /* 0x00000018281e722b */ /* 0x000fe2000000001e */
[----:B------:R-:W-:Y:S01]  /*2a90*/  IMAD.MOV.U32 R25, RZ, RZ, 0x40000000 ;  /* 0x40000000ff197424 */ /* 0x000fe200078e00ff */
[----:B------:R-:W-:-:S09]  /*2aa0*/  MOV R24, 0x2ac0 ;  /* 0x00002ac000187802 */ /* 0x000fd20000000f00 */
[----:B------:R-:W-:Y:S05]  /*2ab0*/  CALL.REL.NOINC `($_Z3calPd$__internal_accurate_pow) ;  /* 0x0000001c007c7944 */ /* 0x000fea0003c00000 */
[----:B------:R-:W-:Y:S05]  /*2ac0*/  BSYNC.RECONVERGENT B0 ;  /* 0x0000000000007941 */ /* 0x000fea0003800200 */
.L_x_31:
[C---:B------:R-:W-:Y:S01]  /*2ad0*/  DADD R24, R8.reuse, 2 ;  /* 0x4000000008187429 */ /* 0x040fe20000000000 */
[----:B------:R-:W-:Y:S01]  /*2ae0*/  BSSY.RECONVERGENT B0, `(.L_x_32) ;  /* 0x000000e000007945 */ /* 0x000fe20003800200 */
[C---:B------:R-:W-:Y:S02]  /*2af0*/  DSETP.NEU.AND P1, PT, R8.reuse, RZ, PT ;  /* 0x000000ff0800722a */ /* 0x040fe40003f2d000 */
[----:B------:R-:W-:-:S04]  /*2b00*/  DSETP.NEU.AND P3, PT, R8, 1, PT ;  /* 0x3ff000000800742a */ /* 0x000fc80003f6d000 */
[----:B------:R-:W-:Y:S02]  /*2b10*/  FSEL R26, R29, RZ, P1 ;  /* 0x000000ff1d1a7208 */ /* 0x000fe40000800000 */
[----:B------:R-:W-:Y:S02]  /*2b20*/  LOP3.LUT R24, R25, 0x7ff00000, RZ, 0xc0, !PT ;  /* 0x7ff0000019187812 */ /* 0x000fe400078ec0ff */
[----:B------:R-:W-:Y:S02]  /*2b30*/  FSEL R27, R28, RZ, P1 ;  /* 0x000000ff1c1b7208 */ /* 0x000fe40000800000 */
[----:B------:R-:W-:-:S13]  /*2b40*/  ISETP.NE.AND P2, PT, R24, 0x7ff00000, PT ;  /* 0x7ff000001800780c */ /* 0x000fda0003f45270 */
[----:B------:R-:W-:Y:S05]  /*2b50*/  @P2 BRA `(.L_x_33) ;  /* 0x0000000000182947 */ /* 0x000fea0003800000 */
[----:B------:R-:W-:-:S14]  /*2b60*/  DSETP.NAN.AND P1, PT, R8, R8, PT ;  /* 0x000000080800722a */ /* 0x000fdc0003f28000 */
[----:B------:R-:W-:Y:S01]  /*2b70*/  @P1 DADD R26, R8, 2 ;  /* 0x40000000081a1429 */ /* 0x000fe20000000000 */
[----:B------:R-:W-:Y:S10]  /*2b80*/  @P1 BRA `(.L_x_33) ;  /* 0x00000000000c1947 */ /* 0x000ff40003800000 */
[----:B------:R-:W-:-:S14]  /*2b90*/  DSETP.NEU.AND P1, PT, |R8|, +INF , PT ;  /* 0x7ff000000800742a */ /* 0x000fdc0003f2d200 */
[----:B------:R-:W-:Y:S02]  /*2ba0*/  @!P1 IMAD.MOV.U32 R26, RZ, RZ, 0x0 ;  /* 0x00000000ff1a9424 */ /* 0x000fe400078e00ff */
[----:B------:R-:W-:-:S07]  /*2bb0*/  @!P1 IMAD.MOV.U32 R27, RZ, RZ, 0x7ff00000 ;  /* 0x7ff00000ff1b9424 */ /* 0x000fce00078e00ff */
.L_x_33:
[----:B------:R-:W-:Y:S05]  /*2bc0*/  BSYNC.RECONVERGENT B0 ;  /* 0x0000000000007941 */ /* 0x000fea0003800200 */
.L_x_32:
[----:B------:R-:W-:Y:S01]  /*2bd0*/  UMOV UR10, 0xe2308c3a ;  /* 0xe2308c3a000a7882 */ /* 0x000fe20000000000 */
[----:B------:R-:W-:Y:S01]  /*2be0*/  UMOV UR11, 0x3e65798e ;  /* 0x3e65798e000b7882 */ /* 0x000fe20000000000 */
[----:B------:R-:W-:Y:S01]  /*2bf0*/  FSEL R32, R26, RZ, P3 ;  /* 0x000000ff1a207208 */ /* 0x000fe20001800000 */
[----:B------:R-:W-:Y:S01]  /*2c00*/  DMUL R24, R44, -UR10 ;  /* 0x8000000a2c187c28 */ /* 0x000fe20008000000 */
[----:B------:R-:W-:Y:S01]  /*2c10*/  FSEL R33, R27, 1.875, P3 ;  /* 0x3ff000001b217808 */ /* 0x000fe20001800000 */
[----:B------:R-:W-:Y:S01]  /*2c20*/  DSETP.NEU.AND P1, PT, R22, RZ, PT ;  /* 0x000000ff1600722a */ /* 0x000fe20003f2d000 */
[----:B------:R-:W-:Y:S05]  /*2c30*/  BSSY.RECONVERGENT B0, `(.L_x_34) ;  /* 0x000000e000007945 */ /* 0x000fea0003800200 */
[----:B------:R-:W-:-:S08]  /*2c40*/  DMUL R24, R32, R24 ;  /* 0x0000001820187228 */ /* 0x000fd00000000000 */
[-C--:B------:R-:W-:Y:S01]  /*2c50*/  DFMA R52, R48, R24.reuse, R52 ;  /* 0x000000183034722b */ /* 0x080fe20000000034 */
[----:B------:R-:W-:Y:S01]  /*2c60*/  @!P1 CS2R R26, SRZ ;  /* 0x00000000001a9805 */ /* 0x000fe2000001ff00 */
[----:B------:R-:W-:Y:S01]  /*2c70*/  DFMA R30, R46, R24, R30 ;  /* 0x000000182e1e722b */ /* 0x000fe2000000001e */
[----:B------:R-:W-:Y:S10]  /*2c80*/  @!P1 BRA `(.L_x_35) ;  /* 0x0000000000209947 */ /* 0x000ff40003800000 */
[----:B------:R-:W-:Y:S01]  /*2c90*/  ISETP.GE.AND P3, PT, R23, RZ, PT ;  /* 0x000000ff1700720c */ /* 0x000fe20003f66270 */
[----:B------:R-:W-:Y:S01]  /*2ca0*/  IMAD.MOV.U32 R26, RZ, RZ, R22 ;  /* 0x000000ffff1a7224 */ /* 0x000fe200078e0016 */
[----:B------:R-:W-:Y:S01]  /*2cb0*/  MOV R24, 0x2cf0 ;  /* 0x00002cf000187802 */ /* 0x000fe20000000f00 */
[----:B------:R-:W-:Y:S02]  /*2cc0*/  IMAD.MOV.U32 R27, RZ, RZ, R23 ;  /* 0x000000ffff1b7224 */ /* 0x000fe400078e0017 */
[----:B------:R-:W-:-:S08]  /*2cd0*/  IMAD.MOV.U32 R25, RZ, RZ, 0x3ff80000 ;  /* 0x3ff80000ff197424 */ /* 0x000fd000078e00ff */
[----:B------:R-:W-:Y:S05]  /*2ce0*/  CALL.REL.NOINC `($_Z3calPd$__internal_accurate_pow) ;  /* 0x0000001800f07944 */ /* 0x000fea0003c00000 */
[----:B------:R-:W-:Y:S02]  /*2cf0*/  FSEL R26, R29, RZ, P3 ;  /* 0x000000ff1d1a7208 */ /* 0x000fe40001800000 */
[----:B------:R-:W-:-:S07]  /*2d00*/  FSEL R27, R28, -QNAN , P3 ;  /* 0xfff800001c1b7808 */ /* 0x000fce0001800000 */
.L_x_35:
[----:B------:R-:W-:Y:S05]  /*2d10*/  BSYNC.RECONVERGENT B0 ;  /* 0x0000000000007941 */ /* 0x000fea0003800200 */
.L_x_34:
[C---:B------:R-:W-:Y:S01]  /*2d20*/  DADD R24, R22.reuse, 1.5 ;  /* 0x3ff8000016187429 */ /* 0x040fe20000000000 */
[----:B------:R-:W-:Y:S01]  /*2d30*/  BSSY.RECONVERGENT B0, `(.L_x_36) ;  /* 0x000000b000007945 */ /* 0x000fe20003800200 */
[----:B------:R-:W-:-:S08]  /*2d40*/  DSETP.NEU.AND P2, PT, R22, 1, PT ;  /* 0x3ff000001600742a */ /* 0x000fd00003f4d000 */
[----:B------:R-:W-:-:S04]  /*2d50*/  LOP3.LUT R24, R25, 0x7ff00000, RZ, 0xc0, !PT ;  /* 0x7ff0000019187812 */ /* 0x000fc800078ec0ff */
[----:B------:R-:W-:-:S13]  /*2d60*/  ISETP.NE.AND P1, PT, R24, 0x7ff00000, PT ;  /* 0x7ff000001800780c */ /* 0x000fda0003f25270 */
[----:B------:R-:W-:Y:S05]  /*2d70*/  @P1 BRA `(.L_x_37) ;  /* 0x0000000000181947 */ /* 0x000fea0003800000 */
[----:B------:R-:W-:-:S14]  /*2d80*/  DSETP.NAN.AND P1, PT, R22, R22, PT ;  /* 0x000000161600722a */ /* 0x000fdc0003f28000 */
[----:B------:R-:W-:Y:S01]  /*2d90*/  @P1 DADD R26, R22, 1.5 ;  /* 0x3ff80000161a1429 */ /* 0x000fe20000000000 */
[----:B------:R-:W-:Y:S10]  /*2da0*/  @P1 BRA `(.L_x_37) ;  /* 0x00000000000c1947 */ /* 0x000ff40003800000 */
[----:B------:R-:W-:-:S14]  /*2db0*/  DSETP.NEU.AND P1, PT, R22, +INF , PT ;  /* 0x7ff000001600742a */ /* 0x000fdc0003f2d000 */
[----:B------:R-:W-:Y:S02]  /*2dc0*/  @!P1 IMAD.MOV.U32 R26, RZ, RZ, 0x0 ;  /* 0x00000000ff1a9424 */ /* 0x000fe400078e00ff */
[----:B------:R-:W-:-:S07]  /*2dd0*/  @!P1 IMAD.MOV.U32 R27, RZ, RZ, 0x7ff00000 ;  /* 0x7ff00000ff1b9424 */ /* 0x000fce00078e00ff */
.L_x_37:
[----:B------:R-:W-:Y:S05]  /*2de0*/  BSYNC.RECONVERGENT B0 ;  /* 0x0000000000007941 */ /* 0x000fea0003800200 */
.L_x_36:
[----:B------:R-:W-:Y:S01]  /*2df0*/  FSEL R54, R26, RZ, P2 ;  /* 0x000000ff1a367208 */ /* 0x000fe20001000000 */
[----:B------:R-:W-:Y:S01]  /*2e00*/  DSETP.NEU.AND P1, PT, R16, RZ, PT ;  /* 0x000000ff1000722a */ /* 0x000fe20003f2d000 */
[----:B------:R-:W-:Y:S01]  /*2e10*/  FSEL R55, R27, 1.875, P2 ;  /* 0x3ff000001b377808 */ /* 0x000fe20001000000 */
[----:B------:R-:W-:Y:S05]  /*2e20*/  BSSY.RECONVERGENT B0, `(.L_x_38) ;  /* 0x000000c000007945 */ /* 0x000fea0003800200 */
[----:B------:R-:W-:-:S07]  /*2e30*/  DMUL R22, RZ, R54 ;  /* 0x00000036ff167228 */ /* 0x000fce0000000000 */
[----:B------:R-:W-:Y:S01]  /*2e40*/  @!P1 CS2R R56, SRZ ;  /* 0x0000000000389805 */ /* 0x000fe2000001ff00 */
[----:B------:R-:W-:Y:S01]  /*2e50*/  DFMA R52, R10, R22, R52 ;  /* 0x000000160a34722b */ /* 0x000fe20000000034 */
[----:B------:R-:W-:Y:S10]  /*2e60*/  @!P1 BRA `(.L_x_39) ;  /* 0x00000000001c9947 */ /* 0x000ff40003800000 */
[----:B------:R-:W-:Y:S01]  /*2e70*/  DADD R26, -RZ, |R16| ;  /* 0x00000000ff1a7229 */ /* 0x000fe20000000510 */
[----:B------:R-:W-:Y:S01]  /*2e80*/  ISETP.GE.AND P3, PT, R17, RZ, PT ;  /* 0x000000ff1100720c */ /* 0x000fe20003f66270 */
[----:B------:R-:W-:Y:S01]  /*2e90*/  IMAD.MOV.U32 R25, RZ, RZ, 0x3ff80000 ;  /* 0x3ff80000ff197424 */ /* 0x000fe200078e00ff */
[----:B------:R-:W-:-:S11]  /*2ea0*/  MOV R24, 0x2ec0 ;  /* 0x00002ec000187802 */ /* 0x000fd60000000f00 */
[----:B------:R-:W-:Y:S05]  /*2eb0*/  CALL.REL.NOINC `($_Z3calPd$__internal_accurate_pow) ;  /* 0x00000018007c7944 */ /* 0x000fea0003c00000 */
[----:B------:R-:W-:Y:S02]  /*2ec0*/  FSEL R56, R29, RZ, P3 ;  /* 0x000000ff1d387208 */ /* 0x000fe40001800000 */
[----:B------:R-:W-:-:S07]  /*2ed0*/  FSEL R57, R28, -QNAN , P3 ;  /* 0xfff800001c397808 */ /* 0x000fce0001800000 */
.L_x_39:
[----:B------:R-:W-:Y:S05]  /*2ee0*/  BSYNC.RECONVERGENT B0 ;  /* 0x0000000000007941 */ /* 0x000fea0003800200 */
.L_x_38:
[----:B------:R-:W-:Y:S01]  /*2ef0*/  DMUL R28, R12, R12 ;  /* 0x0000000c0c1c7228 */ /* 0x000fe20000000000 */
[----:B------:R-:W-:Y:S01]  /*2f00*/  BSSY.RECONVERGENT B0, `(.L_x_40) ;  /* 0x0000012000007945 */ /* 0x000fe20003800200 */
[----:B------:R-:W-:-:S06]  /*2f10*/  DADD R24, R16, 1.5 ;  /* 0x3ff8000010187429 */ /* 0x000fcc0000000000 */
[----:B------:R-:W-:-:S04]  /*2f20*/  DFMA R28, R14, R14, -R28 ;  /* 0x0000000e0e1c722b */ /* 0x000fc8000000081c */
[----:B------:R-:W-:Y:S02]  /*2f30*/  LOP3.LUT R24, R25, 0x7ff00000, RZ, 0xc0, !PT ;  /* 0x7ff0000019187812 */ /* 0x000fe400078ec0ff */
[----:B------:R-:W0:Y:S02]  /*2f40*/  MUFU.RCP64H R27, R29 ;  /* 0x0000001d001b7308 */ /* 0x000e240000001800 */
[----:B------:R-:W-:Y:S02]  /*2f50*/  ISETP.NE.AND P1, PT, R24, 0x7ff00000, PT ;  /* 0x7ff000001800780c */ /* 0x000fe40003f25270 */
[----:B------:R-:W-:-:S06]  /*2f60*/  VIADD R26, R29, 0x300402 ;  /* 0x003004021d1a7836 */ /* 0x000fcc0000000000 */
[----:B0-----:R-:W-:-:S08]  /*2f70*/  DFMA R50, -R28, R26, 1 ;  /* 0x3ff000001c32742b */ /* 0x001fd0000000011a */
[----:B------:R-:W-:-:S08]  /*2f80*/  DFMA R50, R50, R50, R50 ;  /* 0x000000323232722b */ /* 0x000fd00000000032 */
[----:B------:R-:W-:-:S08]  /*2f90*/  DFMA R50, R26, R50, R26 ;  /* 0x000000321a32722b */ /* 0x000fd0000000001a */
[----:B------:R-:W-:Y:S01]  /*2fa0*/  DFMA R58, -R28, R50, 1 ;  /* 0x3ff000001c3a742b */ /* 0x000fe20000000132 */
[----:B------:R-:W-:Y:S10]  /*2fb0*/  @P1 BRA `(.L_x_41) ;  /* 0x0000000000181947 */ /* 0x000ff40003800000 */
[----:B------:R-:W-:-:S14]  /*2fc0*/  DSETP.NAN.AND P1, PT, R16, R16, PT ;  /* 0x000000101000722a */ /* 0x000fdc0003f28000 */
[----:B------:R-:W-:Y:S01]  /*2fd0*/  @P1 DADD R56, R16, 1.5 ;  /* 0x3ff8000010381429 */ /* 0x000fe20000000000 */
[----:B------:R-:W-:Y:S10]  /*2fe0*/  @P1 BRA `(.L_x_41) ;  /* 0x00000000000c1947 */ /* 0x000ff40003800000 */
[----:B------:R-:W-:-:S14]  /*2ff0*/  DSETP.NEU.AND P1, PT, |R16|, +INF , PT ;  /* 0x7ff000001000742a */ /* 0x000fdc0003f2d200 */
[----:B------:R-:W-:Y:S02]  /*3000*/  @!P1 IMAD.MOV.U32 R56, RZ, RZ, 0x0 ;  /* 0x00000000ff389424 */ /* 0x000fe400078e00ff */
[----:B------:R-:W-:-:S07]  /*3010*/  @!P1 IMAD.MOV.U32 R57, RZ, RZ, 0x7ff00000 ;  /* 0x7ff00000ff399424 */ /* 0x000fce00078e00ff */
.L_x_41:
[----:B------:R-:W-:Y:S05]  /*3020*/  BSYNC.RECONVERGENT B0 ;  /* 0x0000000000007941 */ /* 0x000fea0003800200 */
.L_x_40:
[----:B------:R-:W-:Y:S01]  /*3030*/  FSETP.GEU.AND P1, PT, |R26|, 5.8789094863358348022e-39, PT ;  /* 0x004004021a00780b */ /* 0x000fe20003f2e200 */
[----:B------:R-:W-:Y:S01]  /*3040*/  UMOV UR10, 0xe2308c3a ;  /* 0xe2308c3a000a7882 */ /* 0x000fe20000000000 */
[----:B------:R-:W-:Y:S01]  /*3050*/  UMOV UR11, 0x3e85798e ;  /* 0x3e85798e000b7882 */ /* 0x000fe20000000000 */
[----:B------:R-:W-:Y:S01]  /*3060*/  BSSY.RECONVERGENT B0, `(.L_x_42) ;  /* 0x0000009000007945 */ /* 0x000fe20003800200 */
[----:B------:R-:W-:Y:S02]  /*3070*/  DMUL R24, R54, UR10 ;  /* 0x0000000a36187c28 */ /* 0x000fe40008000000 */
[----:B------:R-:W-:Y:S02]  /*3080*/  DMUL R26, R18, UR10 ;  /* 0x0000000a121a7c28 */ /* 0x000fe40008000000 */
[----:B------:R-:W-:-:S05]  /*3090*/  DFMA R50, R50, R58, R50 ;  /* 0x0000003a3232722b */ /* 0x000fca0000000032 */
[----:B------:R-:W-:Y:S06]  /*30a0*/  @P1 BRA `(.L_x_43) ;  /* 0x0000000000101947 */ /* 0x000fec0003800000 */
[----:B------:R-:W-:Y:S02]  /*30b0*/  LOP3.LUT R58, R29, 0x7fffffff, RZ, 0xc0, !PT ;  /* 0x7fffffff1d3a7812 */ /* 0x000fe400078ec0ff */
[----:B------:R-:W-:-:S03]  /*30c0*/  MOV R62, 0x30f0 ;  /* 0x000030f0003e7802 */ /* 0x000fc60000000f00 */
[----:B------:R-:W-:-:S07]  /*30d0*/  VIADD R58, R58, 0xfff00000 ;  /* 0xfff000003a3a7836 */ /* 0x000fce0000000000 */
[----:B------:R-:W-:Y:S05]  /*30e0*/  CALL.REL.NOINC `($__internal_0_$__cuda_sm20_dblrcp_rn_slowpath_v3) ;  /* 0x0000001400587944 */ /* 0x000fea0003c00000 */
.L_x_43:
[----:B------:R-:W-:Y:S05]  /*30f0*/  BSYNC.RECONVERGENT B0 ;  /* 0x0000000000007941 */ /* 0x000fea0003800200 */
.L_x_42:
[----:B------:R-:W-:Y:S01]  /*3100*/  DMUL R28, RZ, R18 ;  /* 0x00000012ff1c7228 */ /* 0x000fe20000000000 */
[----:B------:R-:W-:Y:S01]  /*3110*/  UMOV UR12, 0xe2308c3a ;  /* 0xe2308c3a000c7882 */ /* 0x000fe20000000000 */
[----:B------:R-:W-:Y:S01]  /*3120*/  DSETP.NEU.AND P1, PT, R16, 1, PT ;  /* 0x3ff000001000742a */ /* 0x000fe20003f2d000 */
[----:B------:R-:W-:Y:S01]  /*3130*/  UMOV UR13, 0x3e75798e ;  /* 0x3e75798e000d7882 */ /* 0x000fe20000000000 */
[----:B------:R-:W-:Y:S01]  /*3140*/  DFMA R30, -R10, R24, R30 ;  /* 0x000000180a1e722b */ /* 0x000fe2000000011e */
[----:B------:R-:W-:Y:S01]  /*3150*/  UMOV UR10, 0xe2308c3a ;  /* 0xe2308c3a000a7882 */ /* 0x000fe20000000000 */
[----:B------:R-:W-:Y:S01]  /*3160*/  DMUL R58, R38, UR12 ;  /* 0x0000000c263a7c28 */ /* 0x000fe20008000000 */
[----:B------:R-:W-:Y:S01]  /*3170*/  UMOV UR11, 0x3e65798e ;  /* 0x3e65798e000b7882 */ /* 0x000fe20000000000 */
[-C--:B------:R-:W-:Y:S01]  /*3180*/  DMUL R60, R28, R44.reuse ;  /* 0x0000002c1c3c7228 */ /* 0x080fe20000000000 */
[----:B------:R-:W-:Y:S01]  /*3190*/  FSEL R56, R56, RZ, P1 ;  /* 0x000000ff38387208 */ /* 0x000fe20000800000 */
[----:B------:R-:W-:Y:S01]  /*31a0*/  DMUL R62, R44, UR10 ;  /* 0x0000000a2c3e7c28 */ /* 0x000fe20008000000 */
[----:B------:R-:W-:Y:S01]  /*31b0*/  FSEL R57, R57, 1.875, P1 ;  /* 0x3ff0000039397808 */ /* 0x000fe20000800000 */
[-C--:B------:R-:W-:Y:S01]  /*31c0*/  DMUL R34, R34, R44.reuse ;  /* 0x0000002c22227228 */ /* 0x080fe20000000000 */
[----:B------:R-:W-:Y:S01]  /*31d0*/  BSSY.RECONVERGENT B0, `(.L_x_44) ;  /* 0x0000048000007945 */ /* 0x000fe20003800200 */
[----:B------:R-:W-:-:S03]  /*31e0*/  DMUL R24, R24, R44 ;  /* 0x0000002c18187228 */ /* 0x000fc60000000000 */
[----:B------:R-:W-:Y:S02]  /*31f0*/  DFMA R60, R56, R60, R52 ;  /* 0x0000003c383c722b */ /* 0x000fe40000000034 */
[----:B------:R-:W-:-:S08]  /*3200*/  DMUL R52, R26, R44 ;  /* 0x0000002c1a347228 */ /* 0x000fd00000000000 */
[----:B------:R-:W-:Y:S02]  /*3210*/  DFMA R52, R56, -R52, R30 ;  /* 0x800000343834722b */ /* 0x000fe4000000001e */
[----:B------:R-:W-:Y:S02]  /*3220*/  DMUL R30, R58, R44 ;  /* 0x0000002c3a1e7228 */ /* 0x000fe40000000000 */
[----:B------:R-:W-:-:S06]  /*3230*/  DMUL R58, R32, -UR10 ;  /* 0x8000000a203a7c28 */ /* 0x000fcc0008000000 */
[----:B------:R-:W-:Y:S02]  /*3240*/  DMUL R30, R8, R30 ;  /* 0x0000001e081e7228 */ /* 0x000fe40000000000 */
[-C--:B------:R-:W-:Y:S02]  /*3250*/  DFMA R60, R48, R58.reuse, R60 ;  /* 0x0000003a303c722b */ /* 0x080fe4000000003c */
[----:B------:R-:W-:-:S06]  /*3260*/  DFMA R58, R46, R58, R52 ;  /* 0x0000003a2e3a722b */ /* 0x000fcc0000000034 */
[----:B------:R-:W-:Y:S02]  /*3270*/  DFMA R60, R32, R62, R60 ;  /* 0x0000003e203c722b */ /* 0x000fe4000000003c */
[-C--:B------:R-:W-:Y:S02]  /*3280*/  DMUL R62, R48, R30.reuse ;  /* 0x0000001e303e7228 */ /* 0x080fe40000000000 */
[----:B------:R-:W-:-:S06]  /*3290*/  DMUL R30, R46, R30 ;  /* 0x0000001e2e1e7228 */ /* 0x000fcc0000000000 */
[----:B------:R-:W-:Y:S02]  /*32a0*/  DFMA R52, R36, R62, R60 ;  /* 0x0000003e2434722b */ /* 0x000fe4000000003c */
[----:B------:R-:W-:Y:S01]  /*32b0*/  DMUL R62, R32, UR12 ;  /* 0x0000000c203e7c28 */ /* 0x000fe20008000000 */
[----:B------:R-:W-:Y:S01]  /*32c0*/  UMOV UR12, 0x29a4692c ;  /* 0x29a4692c000c7882 */ /* 0x000fe20000000000 */
[----:B------:R-:W-:Y:S01]  /*32d0*/  DADD R60, RZ, R58 ;  /* 0x00000000ff3c7229 */ /* 0x000fe2000000003a */
[----:B------:R-:W-:-:S05]  /*32e0*/  UMOV UR13, 0x3e901b2b ;  /* 0x3e901b2b000d7882 */ /* 0x000fca0000000000 */
[----:B------:R-:W-:Y:S02]  /*32f0*/  DMUL R58, R62, R4 ;  /* 0x000000043e3a7228 */ /* 0x000fe40000000000 */
[----:B------:R-:W-:Y:S02]  /*3300*/  DFMA R60, R36, R30, R60 ;  /* 0x0000001e243c722b */ /* 0x000fe4000000003c */
[----:B------:R-:W-:-:S04]  /*3310*/  DMUL R30, R38, UR12 ;  /* 0x0000000c261e7c28 */ /* 0x000fc80008000000 */
[-C--:B------:R-:W-:Y:S02]  /*3320*/  DFMA R52, R48, R58.reuse, R52 ;  /* 0x0000003a3034722b */ /* 0x080fe40000000034 */
[----:B------:R-:W-:Y:S02]  /*3330*/  DFMA R60, R46, R58, R60 ;  /* 0x0000003a2e3c722b */ /* 0x000fe4000000003c */
[-C--:B------:R-:W-:Y:S02]  /*3340*/  DMUL R62, R30, R44.reuse ;  /* 0x0000002c1e3e7228 */ /* 0x080fe40000000000 */
[----:B------:R-:W-:Y:S02]  /*3350*/  DMUL R44, R22, R44 ;  /* 0x0000002c162c7228 */ /* 0x000fe40000000000 */
[----:B------:R-:W-:Y:S01]  /*3360*/  DFMA R52, R32, UR10, R52 ;  /* 0x0000000a20347c2b */ /* 0x000fe20008000034 */
[----:B------:R-:W-:Y:S01]  /*3370*/  UMOV UR10, 0x97d889be ;  /* 0x97d889be000a7882 */ /* 0x000fe20000000000 */
[----:B------:R-:W-:Y:S01]  /*3380*/  DMUL R32, R48, R34 ;  /* 0x0000002230207228 */ /* 0x000fe20000000000 */
[----:B------:R-:W-:Y:S01]  /*3390*/  UMOV UR11, 0x3d5cd2b2 ;  /* 0x3d5cd2b2000b7882 */ /* 0x000fe20000000000 */
[----:B------:R-:W-:-:S02]  /*33a0*/  DMUL R62, R8, R62 ;  /* 0x0000003e083e7228 */ /* 0x000fc40000000000 */
[----:B------:R-:W-:-:S04]  /*33b0*/  DMUL R34, R46, R34 ;  /* 0x000000222e227228 */ /* 0x000fc80000000000 */
[----:B------:R-:W-:-:S04]  /*33c0*/  DFMA R32, R40, R32, R52 ;  /* 0x000000202820722b */ /* 0x000fc80000000034 */
[----:B------:R-:W-:-:S04]  /*33d0*/  DFMA R34, R40, R34, R60 ;  /* 0x000000222822722b */ /* 0x000fc8000000003c */
[----:B------:R-:W-:-:S04]  /*33e0*/  DFMA R32, R36, R62, R32 ;  /* 0x0000003e2420722b */ /* 0x000fc80000000020 */
[----:B------:R-:W-:Y:S02]  /*33f0*/  DFMA R34, R26, R56, R34 ;  /* 0x000000381a22722b */ /* 0x000fe40000000022 */
[----:B------:R-:W-:Y:S02]  /*3400*/  DMUL R26, R38, -UR10 ;  /* 0x8000000a261a7c28 */ /* 0x000fe40008000000 */
[----:B------:R-:W-:-:S04]  /*3410*/  DFMA R32, R42, R40, R32 ;  /* 0x000000282a20722b */ /* 0x000fc80000000020 */
[----:B------:R-:W-:Y:S02]  /*3420*/  DFMA R22, R10, R24, R34 ;  /* 0x000000180a16722b */ /* 0x000fe40000000022 */
[----:B------:R-:W-:Y:S02]  /*3430*/  DMUL R34, R12, -R26 ;  /* 0x8000001a0c227228 */ /* 0x000fe40000000000 */
[----:B------:R-:W-:-:S04]  /*3440*/  DFMA R32, R28, R56, R32 ;  /* 0x000000381c20722b */ /* 0x000fc80000000020 */
[----:B------:R-:W-:Y:S02]  /*3450*/  DMUL R28, R22, R22 ;  /* 0x00000016161c7228 */ /* 0x000fe40000000000 */
[----:B------:R-:W-:Y:S02]  /*3460*/  DMUL R34, R34, R50 ;  /* 0x0000003222227228 */ /* 0x000fe40000000000 */
[----:B------:R-:W-:Y:S02]  /*3470*/  DADD R24, -R58, R32 ;  /* 0x000000003a187229 */ /* 0x000fe40000000120 */
[----:B------:R-:W-:-:S04]  /*3480*/  DMUL R32, R14, R26 ;  /* 0x0000001a0e207228 */ /* 0x000fc80000000000 */
[----:B------:R-:W-:Y:S02]  /*3490*/  DMUL R34, R34, R6 ;  /* 0x0000000622227228 */ /* 0x000fe40000000000 */
[----:B------:R-:W-:Y:S02]  /*34a0*/  DFMA R24, R10, R44, R24 ;  /* 0x0000002c0a18722b */ /* 0x000fe40000000018 */
[----:B------:R-:W-:-:S04]  /*34b0*/  DMUL R32, R32, R50 ;  /* 0x0000003220207228 */ /* 0x000fc80000000000 */
[----:B------:R-:W-:Y:S02]  /*34c0*/  DMUL R34, R8, R34 ;  /* 0x0000002208227228 */ /* 0x000fe40000000000 */
[----:B------:R-:W-:Y:S02]  /*34d0*/  DFMA R28, R24, R24, -R28 ;  /* 0x00000018181c722b */ /* 0x000fe4000000081c */
[----:B------:R-:W-:-:S04]  /*34e0*/  DMUL R32, R32, R6 ;  /* 0x0000000620207228 */ /* 0x000fc80000000000 */
[----:B------:R-:W0:Y:S01]  /*34f0*/  MUFU.RCP64H R27, R29 ;  /* 0x0000001d001b7308 */ /* 0x000e220000001800 */
[----:B------:R-:W-:-:S03]  /*3500*/  DMUL R34, R38, R34 ;  /* 0x0000002226227228 */ /* 0x000fc60000000000 */
[----:B------:R-:W-:Y:S01]  /*3510*/  VIADD R26, R29, 0x300402 ;  /* 0x003004021d1a7836 */ /* 0x000fe20000000000 */
[----:B------:R-:W-:-:S04]  /*3520*/  DMUL R32, R8, R32 ;  /* 0x0000002008207228 */ /* 0x000fc80000000000 */
[----:B------:R-:W-:Y:S01]  /*3530*/  FSETP.GEU.AND P1, PT, |R26|, 5.8789094863358348022e-39, PT ;  /* 0x004004021a00780b */ /* 0x000fe20003f2e200 */
[----:B------:R-:W-:-:S03]  /*3540*/  DMUL R34, R34, R4 ;  /* 0x0000000422227228 */ /* 0x000fc60000000000 */
[----:B------:R-:W-:Y:S02]  /*3550*/  DMUL R32, R38, R32 ;  /* 0x0000002026207228 */ /* 0x000fe40000000000 */
[----:B0-----:R-:W-:-:S06]  /*3560*/  DFMA R40, -R28, R26, 1 ;  /* 0x3ff000001c28742b */ /* 0x001fcc000000011a */
[----:B------:R-:W-:Y:S02]  /*3570*/  DMUL R32, R32, R4 ;  /* 0x0000000420207228 */ /* 0x000fe40000000000 */
[----:B------:R-:W-:-:S06]  /*3580*/  DFMA R40, R40, R40, R40 ;  /* 0x000000282828722b */ /* 0x000fcc0000000028 */
[C---:B------:R-:W-:Y:S02]  /*3590*/  DMUL R4, R32.reuse, R22 ;  /* 0x0000001620047228 */ /* 0x040fe40000000000 */
[----:B------:R-:W-:Y:S02]  /*35a0*/  DMUL R8, R32, R24 ;  /* 0x0000001820087228 */ /* 0x000fe40000000000 */
[----:B------:R-:W-:-:S04]  /*35b0*/  DFMA R40, R26, R40, R26 ;  /* 0x000000281a28722b */ /* 0x000fc8000000001a */
[C---:B------:R-:W-:Y:S02]  /*35c0*/  DFMA R4, R34.reuse, R24, -R4 ;  /* 0x000000182204722b */ /* 0x040fe40000000804 */
[----:B------:R-:W-:Y:S02]  /*35d0*/  DFMA R8, R34, R22, R8 ;  /* 0x000000162208722b */ /* 0x000fe40000000008 */
[----:B------:R-:W-:-:S08]  /*35e0*/  DFMA R32, -R28, R40, 1 ;  /* 0x3ff000001c20742b */ /* 0x000fd00000000128 */
[----:B------:R-:W-:Y:S01]  /*35f0*/  DFMA R50, R40, R32, R40 ;  /* 0x000000202832722b */ /* 0x000fe20000000028 */
[----:B------:R-:W-:Y:S10]  /*3600*/  @P1 BRA `(.L_x_45) ;  /* 0x0000000000101947 */ /* 0x000ff40003800000 */
[----:B------:R-:W-:Y:S02]  /*3610*/  LOP3.LUT R58, R29, 0x7fffffff, RZ, 0xc0, !PT ;  /* 0x7fffffff1d3a7812 */ /* 0x000fe400078ec0ff */
[----:B------:R-:W-:-:S03]  /*3620*/  MOV R62, 0x3650 ;  /* 0x00003650003e7802 */ /* 0x000fc60000000f00 */
[----:B------:R-:W-:-:S07]  /*3630*/  VIADD R58, R58, 0xfff00000 ;  /* 0xfff000003a3a7836 */ /* 0x000fce0000000000 */
[----:B------:R-:W-:Y:S05]  /*3640*/  CALL.REL.NOINC `($__internal_0_$__cuda_sm20_dblrcp_rn_slowpath_v3) ;  /* 0x0000001000007944 */ /* 0x000fea0003c00000 */
.L_x_45:
[----:B------:R-:W-:Y:S05]  /*3650*/  BSYNC.RECONVERGENT B0 ;  /* 0x0000000000007941 */ /* 0x000fea0003800200 */
.L_x_44:
[----:B------:R-:W-:Y:S01]  /*3660*/  DMUL R28, R46, R46 ;  /* 0x0000002e2e1c7228 */ /* 0x000fe20000000000 */
[----:B------:R-:W-:Y:S01]  /*3670*/  BSSY.RECONVERGENT B0, `(.L_x_46) ;  /* 0x0000017000007945 */ /* 0x000fe20003800200 */
[-C--:B------:R-:W-:Y:S02]  /*3680*/  DMUL R4, R4, R50.reuse ;  /* 0x0000003204047228 */ /* 0x080fe40000000000 */
[----:B------:R-:W-:-:S04]  /*3690*/  DMUL R8, R8, R50 ;  /* 0x0000003208087228 */ /* 0x000fc80000000000 */
[----:B------:R-:W-:Y:S02]  /*36a0*/  DFMA R28, R48, R48, -R28 ;  /* 0x00000030301c722b */ /* 0x000fe4000000081c */
[C---:B------:R-:W-:Y:S02]  /*36b0*/  DMUL R4, R36.reuse, R4 ;  /* 0x0000000424047228 */ /* 0x040fe40000000000 */
[----:B------:R-:W-:Y:S02]  /*36c0*/  DMUL R8, R36, R8 ;  /* 0x0000000824087228 */ /* 0x000fe40000000000 */
[----:B------:R-:W0:Y:S04]  /*36d0*/  MUFU.RCP64H R25, R29 ;  /* 0x0000001d00197308 */ /* 0x000e280000001800 */
[----:B------:R-:W-:-:S05]  /*36e0*/  VIADD R24, R29, 0x300402 ;  /* 0x003004021d187836 */ /* 0x000fca0000000000 */
[----:B------:R-:W-:Y:S01]  /*36f0*/  FSETP.GEU.AND P1, PT, |R24|, 5.8789094863358348022e-39, PT ;  /* 0x004004021800780b */ /* 0x000fe20003f2e200 */
[----:B0-----:R-:W-:-:S08]  /*3700*/  DFMA R22, -R28, R24, 1 ;  /* 0x3ff000001c16742b */ /* 0x001fd00000000118 */
[----:B------:R-:W-:-:S08]  /*3710*/  DFMA R22, R22, R22, R22 ;  /* 0x000000161616722b */ /* 0x000fd00000000016 */
[----:B------:R-:W-:Y:S02]  /*3720*/  DFMA R50, R24, R22, R24 ;  /* 0x000000161832722b */ /* 0x000fe40000000018 */
[C---:B------:R-:W-:Y:S02]  /*3730*/  DMUL R22, R46.reuse, R4 ;  /* 0x000000042e167228 */ /* 0x040fe40000000000 */
[----:B------:R-:W-:-:S04]  /*3740*/  DMUL R46, R46, R8 ;  /* 0x000000082e2e7228 */ /* 0x000fc80000000000 */
[----:B------:R-:W-:Y:S02]  /*3750*/  DFMA R26, -R28, R50, 1 ;  /* 0x3ff000001c1a742b */ /* 0x000fe40000000132 */
[C---:B------:R-:W-:Y:S02]  /*3760*/  DFMA R8, R48.reuse, R8, R22 ;  /* 0x000000083008722b */ /* 0x040fe40000000016 */
[----:B------:R-:W-:-:S04]  /*3770*/  DFMA R4, R48, R4, -R46 ;  /* 0x000000043004722b */ /* 0x000fc8000000082e */
[----:B------:R-:W-:Y:S01]  /*3780*/  DFMA R50, R50, R26, R50 ;  /* 0x0000001a3232722b */ /* 0x000fe20000000032 */
[----:B------:R-:W-:Y:S10]  /*3790*/  @P1 BRA `(.L_x_47) ;  /* 0x0000000000101947 */ /* 0x000ff40003800000 */
[----:B------:R-:W-:Y:S02]  /*37a0*/  LOP3.LUT R58, R29, 0x7fffffff, RZ, 0xc0, !PT ;  /* 0x7fffffff1d3a7812 */ /* 0x000fe400078ec0ff */
[----:B------:R-:W-:-:S03]  /*37b0*/  MOV R62, 0x37e0 ;  /* 0x000037e0003e7802 */ /* 0x000fc60000000f00 */
[----:B------:R-:W-:-:S07]  /*37c0*/  VIADD R58, R58, 0xfff00000 ;  /* 0xfff000003a3a7836 */ /* 0x000fce0000000000 */
[----:B------:R-:W-:Y:S05]  /*37d0*/  CALL.REL.NOINC `($__internal_0_$__cuda_sm20_dblrcp_rn_slowpath_v3) ;  /* 0x0000000c009c7944 */ /* 0x000fea0003c00000 */
.L_x_47:
[----:B------:R-:W-:Y:S05]  /*37e0*/  BSYNC.RECONVERGENT B0 ;  /* 0x0000000000007941 */ /* 0x000fea0003800200 */
.L_x_46:
[----:B------:R-:W-:Y:S01]  /*37f0*/  UMOV UR10, 0x47ae147b ;  /* 0x47ae147b000a7882 */ /* 0x000fe20000000000 */
[----:B------:R-:W-:Y:S01]  /*3800*/  UMOV UR11, 0x3fa47ae1 ;  /* 0x3fa47ae1000b7882 */ /* 0x000fe20000000000 */
[----:B------:R-:W-:Y:S01]  /*3810*/  IMAD.MOV.U32 R24, RZ, RZ, 0x652b82fe ;  /* 0x652b82feff187424 */ /* 0x000fe200078e00ff */
[----:B------:R-:W-:Y:S01]  /*3820*/  DMUL R22, R20, -UR10 ;  /* 0x8000000a14167c28 */ /* 0x000fe20008000000 */
[----:B------:R-:W-:Y:S01]  /*3830*/  IMAD.MOV.U32 R25, RZ, RZ, 0x3ff71547 ;  /* 0x3ff71547ff197424 */ /* 0x000fe200078e00ff */
[----:B------:R-:W-:Y:S01]  /*3840*/  UMOV UR10, 0xfefa39ef ;  /* 0xfefa39ef000a7882 */ /* 0x000fe20000000000 */
[----:B------:R-:W-:Y:S01]  /*3850*/  UMOV UR11, 0x3fe62e42 ;  /* 0x3fe62e42000b7882 */ /* 0x000fe20000000000 */
[----:B------:R-:W-:Y:S01]  /*3860*/  BSSY.RECONVERGENT B0, `(.L_x_48) ;  /* 0x000003c000007945 */ /* 0x000fe20003800200 */
[-C--:B------:R-:W-:Y:S02]  /*3870*/  DMUL R8, R8, R50.reuse ;  /* 0x0000003208087228 */ /* 0x080fe40000000000 */
[----:B------:R-:W-:-:S02]  /*3880*/  DMUL R4, R4, R50 ;  /* 0x0000003204047228 */ /* 0x000fc40000000000 */
[----:B------:R-:W-:Y:S02]  /*3890*/  DMUL R22, R10, R22 ;  /* 0x000000160a167228 */ /* 0x000fe40000000000 */
[----:B------:R-:W-:Y:S02]  /*38a0*/  DSETP.NEU.AND P3, PT, R16, RZ, PT ;  /* 0x000000ff1000722a */ /* 0x000fe40003f6d000 */
[----:B------:R-:W-:-:S04]  /*38b0*/  DADD R28, -RZ, |R16| ;  /* 0x00000000ff1c7229 */ /* 0x000fc80000000510 */
        /* <DEDUP_REMOVED lines=35> */
[----:B------:R-:W-:-:S08]  /*3af0*/  DFMA R20, R26, R20, UR10 ;  /* 0x0000000a1a147e2b */ /* 0x000fd00008000014 */
[----:B------:R-:W-:-:S08]  /*3b00*/  DFMA R20, R26, R20, 1 ;  /* 0x3ff000001a14742b */ /* 0x000fd00000000014 */
[----:B------:R-:W-:-:S10]  /*3b10*/  DFMA R26, R26, R20, 1 ;  /* 0x3ff000001a1a742b */ /* 0x000fd40000000014 */
[----:B------:R-:W-:Y:S02]  /*3b20*/  IMAD R21, R24, 0x100000, R27 ;  /* 0x0010000018157824 */ /* 0x000fe400078e021b */
[----:B------:R-:W-:Y:S01]  /*3b30*/  IMAD.MOV.U32 R20, RZ, RZ, R26 ;  /* 0x000000ffff147224 */ /* 0x000fe200078e001a */
        /* <DEDUP_REMOVED lines=14> */
.L_x_49:
[----:B------:R-:W-:Y:S05]  /*3c20*/  BSYNC.RECONVERGENT B0 ;  /* 0x0000000000007941 */ /* 0x000fea0003800200 */
.L_x_48:
[----:B------:R-:W-:Y:S01]  /*3c30*/  BSSY.RECONVERGENT B0, `(.L_x_50) ;  /* 0x0000006000007945 */ /* 0x000fe20003800200 */
[----:B------:R-:W-:Y:S01]  /*3c40*/  IMAD.MOV.U32 R26, RZ, RZ, R28 ;  /* 0x000000ffff1a7224 */ /* 0x000fe200078e001c */
[----:B------:R-:W-:Y:S01]  /*3c50*/  MOV R24, 0x3c90 ;  /* 0x00003c9000187802 */ /* 0x000fe20000000f00 */
[----:B------:R-:W-:Y:S02]  /*3c60*/  IMAD.MOV.U32 R27, RZ, RZ, R29 ;  /* 0x000000ffff1b7224 */ /* 0x000fe400078e001d */
[----:B------:R-:W-:-:S07]  /*3c70*/  IMAD.MOV.U32 R25, RZ, RZ, 0x40000000 ;  /* 0x40000000ff197424 */ /* 0x000fce00078e00ff */
[----:B------:R-:W-:Y:S05]  /*3c80*/  CALL.REL.NOINC `($_Z3calPd$__internal_accurate_pow) ;  /* 0x0000000c00087944 */ /* 0x000fea0003c00000 */
[----:B------:R-:W-:Y:S05]  /*3c90*/  BSYNC.RECONVERGENT B0 ;  /* 0x0000000000007941 */ /* 0x000fea0003800200 */
.L_x_50:
[----:B------:R-:W-:Y:S01]  /*3ca0*/  DADD R22, R16, 2 ;  /* 0x4000000010167429 */ /* 0x000fe20000000000 */
[----:B------:R-:W-:Y:S01]  /*3cb0*/  BSSY.RECONVERGENT B0, `(.L_x_51) ;  /* 0x000000c000007945 */ /* 0x000fe20003800200 */
[----:B------:R-:W-:Y:S02]  /*3cc0*/  FSEL R24, R29, RZ, P3 ;  /* 0x000000ff1d187208 */ /* 0x000fe40001800000 */
[----:B------:R-:W-:-:S06]  /*3cd0*/  FSEL R25, R28, RZ, P3 ;  /* 0x000000ff1c197208 */ /* 0x000fcc0001800000 */
[----:B------:R-:W-:-:S04]  /*3ce0*/  LOP3.LUT R22, R23, 0x7ff00000, RZ, 0xc0, !PT ;  /* 0x7ff0000017167812 */ /* 0x000fc800078ec0ff */
        /* <DEDUP_REMOVED lines=8> */
.L_x_52:
[----:B------:R-:W-:Y:S05]  /*3d70*/  BSYNC.RECONVERGENT B0 ;  /* 0x0000000000007941 */ /* 0x000fea0003800200 */
.L_x_51:
[----:B------:R-:W-:Y:S01]  /*3d80*/  UMOV UR10, 0x29a4692c ;  /* 0x29a4692c000a7882 */ /* 0x000fe20000000000 */
[----:B------:R-:W-:Y:S01]  /*3d90*/  UMOV UR11, 0x3e901b2b ;  /* 0x3e901b2b000b7882 */ /* 0x000fe20000000000 */
[----:B------:R-:W-:Y:S01]  /*3da0*/  DMUL R28, RZ, R56 ;  /* 0x00000038ff1c7228 */ /* 0x000fe20000000000 */
[----:B------:R-:W-:Y:S01]  /*3db0*/  UMOV UR12, 0xe2308c3a ;  /* 0xe2308c3a000c7882 */ /* 0x000fe20000000000 */
[----:B------:R-:W-:Y:S01]  /*3dc0*/  DMUL R22, R20, -UR10 ;  /* 0x8000000a14167c28 */ /* 0x000fe20008000000 */
[----:B------:R-:W-:Y:S01]  /*3dd0*/  UMOV UR10, 0xe2308c3a ;  /* 0xe2308c3a000a7882 */ /* 0x000fe20000000000 */
[----:B------:R-:W-:Y:S01]  /*3de0*/  UMOV UR11, 0x3e75798e ;  /* 0x3e75798e000b7882 */ /* 0x000fe20000000000 */
[----:B------:R-:W-:Y:S01]  /*3df0*/  DSETP.NEU.AND P1, PT, R16, 1, PT ;  /* 0x3ff000001000742a */ /* 0x000fe20003f2d000 */
[----:B------:R-:W-:Y:S01]  /*3e00*/  UMOV UR13, 0x3e65798e ;  /* 0x3e65798e000d7882 */ /* 0x000fe20000000000 */
[----:B------:R-:W-:Y:S01]  /*3e10*/  DMUL R42, RZ, R10 ;  /* 0x0000000aff2a7228 */ /* 0x000fe20000000000 */
[----:B------:R-:W-:Y:S01]  /*3e20*/  UMOV UR14, 0xe2308c3a ;  /* 0xe2308c3a000e7882 */ /* 0x000fe20000000000 */
[----:B------:R-:W-:Y:S01]  /*3e30*/  DMUL R34, R20, UR12 ;  /* 0x0000000c14227c28 */ /* 0x000fe20008000000 */
[----:B------:R-:W-:Y:S01]  /*3e40*/  UMOV UR15, 0x3e85798e ;  /* 0x3e85798e000f7882 */ /* 0x000fe20000000000 */
[----:B------:R-:W-:Y:S01]  /*3e50*/  DMUL R26, R38, R22 ;  /* 0x00000016261a7228 */ /* 0x000fe20000000000 */
[----:B------:R-:W-:Y:S01]  /*3e60*/  FSEL R24, R24, RZ, P1 ;  /* 0x000000ff18187208 */ /* 0x000fe20000800000 */
[C---:B------:R-:W-:Y:S01]  /*3e70*/  DMUL R22, R14.reuse, UR10 ;  /* 0x0000000a0e167c28 */ /* 0x040fe20008000000 */
[----:B------:R-:W-:Y:S01]  /*3e80*/  FSEL R25, R25, 1.875, P1 ;  /* 0x3ff0000019197808 */ /* 0x000fe20000800000 */
[----:B------:R-:W-:Y:S01]  /*3e90*/  DMUL R48, R14, UR14 ;  /* 0x0000000e0e307c28 */ /* 0x000fe20008000000 */
[----:B------:R-:W-:Y:S01]  /*3ea0*/  UMOV UR16, 0xe2308c3a ;  /* 0xe2308c3a00107882 */ /* 0x000fe20000000000 */
[----:B------:R-:W-:Y:S01]  /*3eb0*/  UMOV UR17, 0x3e65798e ;  /* 0x3e65798e00117882 */ /* 0x000fe20000000000 */
[C---:B------:R-:W-:Y:S01]  /*3ec0*/  DMUL R8, R36.reuse, R8 ;  /* 0x0000000824087228 */ /* 0x040fe20000000000 */
[----:B------:R-:W-:Y:S01]  /*3ed0*/  BSSY.RECONVERGENT B0, `(.L_x_53) ;  /* 0x000006a000007945 */ /* 0x000fe20003800200 */
[----:B------:R-:W-:-:S02]  /*3ee0*/  DMUL R32, R36, R26 ;  /* 0x0000001a24207228 */ /* 0x000fc40000000000 */
[----:B------:R-:W-:Y:S02]  /*3ef0*/  DMUL R26, R38, R22 ;  /* 0x00000016261a7228 */ /* 0x000fe40000000000 */
[----:B------:R-:W-:Y:S02]  /*3f00*/  DMUL R50, R48, R6 ;  /* 0x0000000630327228 */ /* 0x000fe40000000000 */
[----:B------:R-:W-:Y:S02]  /*3f10*/  DMUL R48, R36, R30 ;  /* 0x0000001e24307228 */ /* 0x000fe40000000000 */
[----:B------:R-:W-:Y:S02]  /*3f20*/  DMUL R32, R16, R32 ;  /* 0x0000002010207228 */ /* 0x000fe40000000000 */
[----:B------:R-:W-:Y:S02]  /*3f30*/  DMUL R26, R36, R26 ;  /* 0x0000001a241a7228 */ /* 0x000fe40000000000 */
[----:B------:R-:W-:-:S02]  /*3f40*/  DMUL R30, R20, UR14 ;  /* 0x0000000e141e7c28 */ /* 0x000fc40008000000 */
[----:B------:R-:W-:Y:S02]  /*3f50*/  DMUL R50, R38, R50 ;  /* 0x0000003226327228 */ /* 0x000fe40000000000 */
[----:B------:R-:W-:Y:S02]  /*3f60*/  DFMA R32, R18, R28, R32 ;  /* 0x0000001c1220722b */ /* 0x000fe40000000020 */
[----:B------:R-:W-:Y:S02]  /*3f70*/  DMUL R28, RZ, R20 ;  /* 0x00000014ff1c7228 */ /* 0x000fe40000000000 */
[----:B------:R-:W-:Y:S02]  /*3f80*/  DMUL R22, R22, R6 ;  /* 0x0000000616167228 */ /* 0x000fe40000000000 */
[----:B------:R-:W-:Y:S02]  /*3f90*/  DMUL R50, R36, R50 ;  /* 0x0000003224327228 */ /* 0x000fe40000000000 */
[----:B------:R-:W-:-:S02]  /*3fa0*/  DFMA R26, -R16, R26, R32 ;  /* 0x0000001a101a722b */ /* 0x000fc40000000120 */
[----:B------:R-:W-:-:S06]  /*3fb0*/  DMUL R40, R56, R28 ;  /* 0x0000001c38287228 */ /* 0x000fcc0000000000 */
[----:B------:R-:W-:Y:S02]  /*3fc0*/  DFMA R32, R34, R24, R26 ;  /* 0x000000182220722b */ /* 0x000fe4000000001a */
[----:B------:R-:W-:-:S06]  /*3fd0*/  DMUL R26, R38, R38 ;  /* 0x00000026261a7228 */ /* 0x000fcc0000000000 */
[----:B------:R-:W-:Y:S02]  /*3fe0*/  DFMA R40, R18, R40, R32 ;  /* 0x000000281228722b */ /* 0x000fe40000000020 */
[----:B------:R-:W-:Y:S02]  /*3ff0*/  DMUL R32, R36, R36 ;  /* 0x0000002424207228 */ /* 0x000fe40000000000 */
[----:B------:R-:W-:Y:S02]  /*4000*/  DMUL R44, R34, R26 ;  /* 0x0000001a222c7228 */ /* 0x000fe40000000000 */
[----:B------:R-:W-:Y:S02]  /*4010*/  DMUL R34, R12, UR10 ;  /* 0x0000000a0c227c28 */ /* 0x000fe40008000000 */
[----:B------:R-:W-:-:S06]  /*4020*/  DFMA R40, R54, R42, R40 ;  /* 0x0000002a3628722b */ /* 0x000fcc0000000028 */
[----:B------:R-:W-:Y:S02]  /*4030*/  DMUL R42, R38, R34 ;  /* 0x00000022262a7228 */ /* 0x000fe40000000000 */
[----:B------:R-:W-:Y:S02]  /*4040*/  DFMA R46, R44, R32, R40 ;  /* 0x000000202c2e722b */ /* 0x000fe40000000028 */
[----:B------:R-:W-:Y:S02]  /*4050*/  DMUL R44, R56, UR14 ;  /* 0x0000000e382c7c28 */ /* 0x000fe40008000000 */
[----:B------:R-:W-:Y:S02]  /*4060*/  DMUL R40, R14, -UR16 ;  /* 0x800000100e287c28 */ /* 0x000fe40008000000 */
[----:B------:R-:W-:Y:S02]  /*4070*/  DMUL R42, R36, R42 ;  /* 0x0000002a242a7228 */ /* 0x000fe40000000000 */
[----:B------:R-:W-:-:S02]  /*4080*/  DMUL R56, R56, R30 ;  /* 0x0000001e38387228 */ /* 0x000fc40000000000 */
[----:B------:R-:W-:Y:S02]  /*4090*/  DFMA R44, -R18, R44, RZ ;  /* 0x0000002c122c722b */ /* 0x000fe400000001ff */
[----:B------:R-:W-:Y:S02]  /*40a0*/  DFMA R46, R24, R40, R46 ;  /* 0x00000028182e722b */ /* 0x000fe4000000002e */
[----:B------:R-:W-:Y:S02]  /*40b0*/  DMUL R34, R34, R6 ;  /* 0x0000000622227228 */ /* 0x000fe40000000000 */
[----:B------:R-:W-:Y:S02]  /*40c0*/  DMUL R40, R26, R40 ;  /* 0x000000281a287228 */ /* 0x000fe40000000000 */
[C---:B------:R-:W-:Y:S02]  /*40d0*/  DFMA R42, -R16.reuse, R42, R44 ;  /* 0x0000002a102a722b */ /* 0x040fe4000000012c */
[----:B------:R-:W-:-:S02]  /*40e0*/  DFMA R46, R16, -R48, R46 ;  /* 0x80000030102e722b */ /* 0x000fc4000000002e */
[----:B------:R-:W-:Y:S02]  /*40f0*/  DMUL R48, R12, UR14 ;  /* 0x0000000e0c307c28 */ /* 0x000fe40008000000 */
[----:B------:R-:W-:Y:S02]  /*4100*/  DMUL R44, R10, UR14 ;  /* 0x0000000e0a2c7c28 */ /* 0x000fe40008000000 */
[----:B------:R-:W-:Y:S02]  /*4110*/  DFMA R42, R18, R56, R42 ;  /* 0x00000038122a722b */ /* 0x000fe4000000002a */
[----:B------:R-:W-:Y:S02]  /*4120*/  DFMA R46, R16, R50, R46 ;  /* 0x00000032102e722b */ /* 0x000fe4000000002e */
[----:B------:R-:W-:Y:S02]  /*4130*/  DMUL R18, R6, -UR10 ;  /* 0x8000000a06127c28 */ /* 0x000fe40008000000 */
[----:B------:R-:W-:-:S02]  /*4140*/  DMUL R48, R48, R6 ;  /* 0x0000000630307228 */ /* 0x000fc40000000000 */
[----:B------:R-:W-:Y:S02]  /*4150*/  DMUL R50, R10, R28 ;  /* 0x0000001c0a327228 */ /* 0x000fe40000000000 */
[----:B------:R-:W-:Y:S02]  /*4160*/  DFMA R44, R54, R44, R42 ;  /* 0x0000002c362c722b */ /* 0x000fe4000000002a */
[----:B------:R-:W-:Y:S02]  /*4170*/  DFMA R46, R24, R18, R46 ;  /* 0x00000012182e722b */ /* 0x000fe4000000002e */
[----:B------:R-:W-:Y:S02]  /*4180*/  DMUL R28, R12, -UR16 ;  /* 0x800000100c1c7c28 */ /* 0x000fe40008000000 */
[----:B------:R-:W-:Y:S02]  /*4190*/  DMUL R48, R38, R48 ;  /* 0x0000003026307228 */ /* 0x000fe40000000000 */
[----:B------:R-:W-:-:S02]  /*41a0*/  DMUL R42, R20, -UR16 ;  /* 0x80000010142a7c28 */ /* 0x000fc40008000000 */
[----:B------:R-:W-:Y:S02]  /*41b0*/  DFMA R50, R54, R50, R46 ;  /* 0x000000323632722b */ /* 0x000fe4000000002e */
[----:B------:R-:W-:Y:S02]  /*41c0*/  DFMA R46, R24, R28, R44 ;  /* 0x0000001c182e722b */ /* 0x000fe4000000002c */
[----:B------:R-:W-:Y:S02]  /*41d0*/  DMUL R48, R36, R48 ;  /* 0x0000003024307228 */ /* 0x000fe40000000000 */
[----:B------:R-:W-:Y:S02]  /*41e0*/  DMUL R44, R14, R42 ;  /* 0x0000002a0e2c7228 */ /* 0x000fe40000000000 */
[----:B------:R-:W-:Y:S02]  /*41f0*/  DMUL R20, R20, -UR10 ;  /* 0x8000000a14147c28 */ /* 0x000fe40008000000 */
[----:B------:R-:W-:-:S02]  /*4200*/  DMUL R10, R10, R30 ;  /* 0x0000001e0a0a7228 */ /* 0x000fc40000000000 */
[----:B------:R-:W-:Y:S02]  /*4210*/  DFMA R46, R16, R48, R46 ;  /* 0x00000030102e722b */ /* 0x000fe4000000002e */
[----:B------:R-:W-:Y:S02]  /*4220*/  DMUL R30, R26, UR12 ;  /* 0x0000000c1a1e7c28 */ /* 0x000fe40008000000 */
[----:B------:R-:W-:Y:S02]  /*4230*/  DFMA R50, R24, R44, R50 ;  /* 0x0000002c1832722b */ /* 0x000fe40000000032 */
[----:B------:R-:W-:Y:S02]  /*4240*/  DMUL R14, R14, R20 ;  /* 0x000000140e0e7228 */ /* 0x000fe40000000000 */
[----:B------:R-:W-:Y:S02]  /*4250*/  DFMA R10, -R54, R10, R46 ;  /* 0x0000000a360a722b */ /* 0x000fe4000000012e */
[----:B------:R-:W-:-:S02]  /*4260*/  DMUL R44, R26, R44 ;  /* 0x0000002c1a2c7228 */ /* 0x000fc40000000000 */
[----:B------:R-:W-:Y:S02]  /*4270*/  DFMA R30, R32, R30, R50 ;  /* 0x0000001e201e722b */ /* 0x000fe40000000032 */
[----:B------:R-:W-:Y:S02]  /*4280*/  DMUL R14, R38, R14 ;  /* 0x0000000e260e7228 */ /* 0x000fe40000000000 */
[C---:B------:R-:W-:Y:S02]  /*4290*/  DMUL R42, R12.reuse, R42 ;  /* 0x0000002a0c2a7228 */ /* 0x040fe40000000000 */
[----:B------:R-:W-:Y:S02]  /*42a0*/  DMUL R12, R12, R20 ;  /* 0x000000140c0c7228 */ /* 0x000fe40000000000 */
[----:B------:R-:W-:Y:S02]  /*42b0*/  DFMA R30, R32, R44, R30 ;  /* 0x0000002c201e722b */ /* 0x000fe4000000001e */
[----:B------:R-:W-:-:S02]  /*42c0*/  DMUL R14, R36, R14 ;  /* 0x0000000e240e7228 */ /* 0x000fc40000000000 */
[-C--:B------:R-:W-:Y:S02]  /*42d0*/  DFMA R10, R24, R42.reuse, R10 ;  /* 0x0000002a180a722b */ /* 0x080fe4000000000a */
[----:B------:R-:W-:Y:S02]  /*42e0*/  DMUL R42, R26, R42 ;  /* 0x0000002a1a2a7228 */ /* 0x000fe40000000000 */
[----:B------:R-:W-:Y:S02]  /*42f0*/  DMUL R12, R38, R12 ;  /* 0x0000000c260c7228 */ /* 0x000fe40000000000 */
[----:B------:R-:W-:Y:S02]  /*4300*/  DFMA R14, R16, R14, R30 ;  /* 0x0000000e100e722b */ /* 0x000fe4000000001e */
[----:B------:R-:W-:Y:S02]  /*4310*/  DADD R10, RZ, R10 ;  /* 0x00000000ff0a7229 */ /* 0x000fe4000000000a */
[----:B------:R-:W-:-:S02]  /*4320*/  DMUL R18, R26, R18 ;  /* 0x000000121a127228 */ /* 0x000fc40000000000 */
[----:B------:R-:W-:Y:S02]  /*4330*/  DMUL R12, R36, R12 ;  /* 0x0000000c240c7228 */ /* 0x000fe40000000000 */
[----:B------:R-:W-:Y:S02]  /*4340*/  DMUL R6, R6, UR14 ;  /* 0x0000000e06067c28 */ /* 0x000fe40008000000 */
[C---:B------:R-:W-:Y:S02]  /*4350*/  DFMA R10, R32.reuse, R42, R10 ;  /* 0x0000002a200a722b */ /* 0x040fe4000000000a */
[----:B------:R-:W-:Y:S02]  /*4360*/  DFMA R14, R32, R18, R14 ;  /* 0x00000012200e722b */ /* 0x000fe4000000000e */
[----:B------:R-:W-:Y:S02]  /*4370*/  DMUL R28, R26, R28 ;  /* 0x0000001c1a1c7228 */ /* 0x000fe40000000000 */
[----:B------:R-:W-:-:S02]  /*4380*/  DMUL R6, R38, R6 ;  /* 0x0000000626067228 */ /* 0x000fc40000000000 */
[----:B------:R-:W-:Y:S02]  /*4390*/  DFMA R10, R16, R12, R10 ;  /* 0x0000000c100a722b */ /* 0x000fe4000000000a */
[----:B------:R-:W-:-:S04]  /*43a0*/  DFMA R14, R24, UR12, R14 ;  /* 0x0000000c180e7c2b */ /* 0x000fc8000800000e */
[----:B------:R-:W-:Y:S02]  /*43b0*/  DMUL R6, R36, R6 ;  /* 0x0000000624067228 */ /* 0x000fe40000000000 */
[C---:B------:R-:W-:Y:S02]  /*43c0*/  DFMA R10, R24.reuse, R34, R10 ;  /* 0x00000022180a722b */ /* 0x040fe4000000000a */
[-C--:B------:R-:W-:Y:S02]  /*43d0*/  DFMA R14, R24, R22.reuse, R14 ;  /* 0x00000016180e722b */ /* 0x080fe4000000000e */
[C---:B------:R-:W-:Y:S02]  /*43e0*/  DMUL R22, R26.reuse, R22 ;  /* 0x000000161a167228 */ /* 0x040fe40000000000 */
[----:B------:R-:W-:Y:S02]  /*43f0*/  DMUL R26, R26, R34 ;  /* 0x000000221a1a7228 */ /* 0x000fe40000000000 */
[----:B------:R-:W-:-:S02]  /*4400*/  DFMA R10, R32, R28, R10 ;  /* 0x0000001c200a722b */ /* 0x000fc4000000000a */
[----:B------:R-:W-:Y:S02]  /*4410*/  DFMA R14, R32, R40, R14 ;  /* 0x00000028200e722b */ /* 0x000fe4000000000e */
[----:B------:R-:W-:-:S04]  /*4420*/  DMUL R36, R36, R4 ;  /* 0x0000000424247228 */ /* 0x000fc80000000000 */
[C---:B------:R-:W-:Y:S02]  /*4430*/  DFMA R10, R32.reuse, R26, R10 ;  /* 0x0000001a200a722b */ /* 0x040fe4000000000a */
[----:B------:R-:W-:-:S06]  /*4440*/  DFMA R14, R32, R22, R14 ;  /* 0x00000016200e722b */ /* 0x000fcc000000000e */
[----:B------:R-:W-:Y:S02]  /*4450*/  DMUL R12, R10, R10 ;  /* 0x0000000a0a0c7228 */ /* 0x000fe40000000000 */
[----:B------:R-:W-:-:S08]  /*4460*/  DFMA R6, -R16, R6, R14 ;  /* 0x000000061006722b */ /* 0x000fd0000000010e */
[C---:B------:R-:W-:Y:S02]  /*4470*/  DFMA R28, R6.reuse, R6, -R12 ;  /* 0x00000006061c722b */ /* 0x040fe4000000080c */
[----:B------:R-:W-:-:S04]  /*4480*/  DMUL R4, R6, R8 ;  /* 0x0000000806047228 */ /* 0x000fc80000000000 */
[----:B------:R-:W0:Y:S04]  /*4490*/  MUFU.RCP64H R13, R29 ;  /* 0x0000001d000d7308 */ /* 0x000e280000001800 */
[----:B------:R-:W-:Y:S01]  /*44a0*/  VIADD R12, R29, 0x300402 ;  /* 0x003004021d0c7836 */ /* 0x000fe20000000000 */
[----:B------:R-:W-:-:S04]  /*44b0*/  DFMA R4, R10, R36, R4 ;  /* 0x000000240a04722b */ /* 0x000fc80000000004 */
[----:B------:R-:W-:Y:S01]  /*44c0*/  FSETP.GEU.AND P1, PT, |R12|, 5.8789094863358348022e-39, PT ;  /* 0x004004020c00780b */ /* 0x000fe20003f2e200 */
[----:B0-----:R-:W-:-:S08]  /*44d0*/  DFMA R14, -R28, R12, 1 ;  /* 0x3ff000001c0e742b */ /* 0x001fd0000000010c */
[----:B------:R-:W-:-:S08]  /*44e0*/  DFMA R14, R14, R14, R14 ;  /* 0x0000000e0e0e722b */ /* 0x000fd0000000000e */
[----:B------:R-:W-:-:S08]  /*44f0*/  DFMA R14, R12, R14, R12 ;  /* 0x0000000e0c0e722b */ /* 0x000fd0000000000c */
[----:B------:R-:W-:-:S08]  /*4500*/  DFMA R6, -R28, R14, 1 ;  /* 0x3ff000001c06742b */ /* 0x000fd0000000010e */
[----:B------:R-:W-:Y:S01]  /*4510*/  DFMA R50, R14, R6, R14 ;  /* 0x000000060e32722b */ /* 0x000fe2000000000e */
[----:B------:R-:W-:Y:S10]  /*4520*/  @P1 BRA `(.L_x_54) ;  /* 0x0000000000101947 */ /* 0x000ff40003800000 */
[----:B------:R-:W-:Y:S02]  /*4530*/  LOP3.LUT R58, R29, 0x7fffffff, RZ, 0xc0, !PT ;  /* 0x7fffffff1d3a7812 */ /* 0x000fe400078ec0ff */
[----:B------:R-:W-:-:S03]  /*4540*/  MOV R62, 0x4570 ;  /* 0x00004570003e7802 */ /* 0x000fc60000000f00 */
[----:B------:R-:W-:-:S07]  /*4550*/  VIADD R58, R58, 0xfff00000 ;  /* 0xfff000003a3a7836 */ /* 0x000fce0000000000 */
[----:B------:R-:W-:Y:S05]  /*4560*/  CALL.REL.NOINC `($__internal_0_$__cuda_sm20_dblrcp_rn_slowpath_v3) ;  /* 0x0000000000387944 */ /* 0x000fea0003c00000 */
.L_x_54:
[----:B------:R-:W-:Y:S05]  /*4570*/  BSYNC.RECONVERGENT B0 ;  /* 0x0000000000007941 */ /* 0x000fea0003800200 */
.L_x_53:
[----:B------:R-:W0:Y:S01]  /*4580*/  LDC.64 R6, c[0x0][0x380] ;  /* 0x0000e000ff067b82 */ /* 0x000e220000000a00 */
[----:B------:R-:W-:Y:S01]  /*4590*/  DMUL R4, R4, R50 ;  /* 0x0000003204047228 */ /* 0x000fe20000000000 */
[----:B------:R-:W1:Y:S01]  /*45a0*/  LDCU UR4, c[0x0][0x370] ;  /* 0x00006e00ff0477ac */ /* 0x000e620008000800 */
[----:B------:R-:W-:Y:S02]  /*45b0*/  VIADD R0, R0, 0x1 ;  /* 0x0000000100007836 */ /* 0x000fe40000000000 */
[----:B------:R-:W-:Y:S01]  /*45c0*/  VIADD R3, R3, 0x1 ;  /* 0x0000000103037836 */ /* 0x000fe20000000000 */
[----:B------:R-:W-:-:S03]  /*45d0*/  UIADD3 UR5, UPT, UPT, UR5, 0x1, URZ ;  /* 0x0000000105057890 */ /* 0x000fc6000fffe0ff */
[----:B------:R-:W-:Y:S01]  /*45e0*/  DMUL R4, R16, R4 ;  /* 0x0000000410047228 */ /* 0x000fe20000000000 */
[----:B------:R-:W-:Y:S01]  /*45f0*/  UISETP.NE.AND UP0, UPT, UR5, -0x3fc, UPT ;  /* 0xfffffc040500788c */ /* 0x000fe2000bf05270 */
[----:B0-----:R-:W-:-:S04]  /*4600*/  IMAD.WIDE.U32 R6, R2, 0x8, R6 ;  /* 0x0000000802067825 */ /* 0x001fc800078e0006 */
[----:B-1----:R-:W-:Y:S01]  /*4610*/  VIADD R2, R2, UR4 ;  /* 0x0000000402027c36 */ /* 0x002fe20008000000 */
[----:B------:R0:W-:Y:S03]  /*4620*/  STG.E.64 desc[UR6][R6.64], R4 ;  /* 0x0000000406007986 */ /* 0x0001e6000c101b06 */
[----:B------:R-:W-:Y:S05]  /*4630*/  BRA.U UP0, `(.L_x_55) ;  /* 0xffffffb900d07547 */ /* 0x000fea000b83ffff */
[----:B------:R-:W-:Y:S05]  /*4640*/  EXIT ;  /* 0x000000000000794d */ /* 0x000fea0003800000 */
        .weak           $__internal_0_$__cuda_sm20_dblrcp_rn_slowpath_v3
        .type           $__internal_0_$__cuda_sm20_dblrcp_rn_slowpath_v3,@function
        .size           $__internal_0_$__cuda_sm20_dblrcp_rn_slowpath_v3,($_Z3calPd$__internal_accurate_pow - $__internal_0_$__cuda_sm20_dblrcp_rn_slowpath_v3)
$__internal_0_$__cuda_sm20_dblrcp_rn_slowpath_v3:
[----:B------:R-:W-:Y:S01]  /*4650*/  DSETP.GTU.AND P1, PT, |R28|, +INF , PT ;  /* 0x7ff000001c00742a */ /* 0x000fe20003f2c200 */
[----:B------:R-:W-:-:S13]  /*4660*/  BSSY.RECONVERGENT B1, `(.L_x_56) ;  /* 0x0000022000017945 */ /* 0x000fda0003800200 */
[----:B------:R-:W-:Y:S05]  /*4670*/  @P1 BRA `(.L_x_57) ;  /* 0x0000000000781947 */ /* 0x000fea0003800000 */
[----:B------:R-:W-:-:S05]  /*4680*/  LOP3.LUT R59, R29, 0x7fffffff, RZ, 0xc0, !PT ;  /* 0x7fffffff1d3b7812 */ /* 0x000fca00078ec0ff */
[----:B------:R-:W-:-:S05]  /*4690*/  VIADD R50, R59, 0xffffffff ;  /* 0xffffffff3b327836 */ /* 0x000fca0000000000 */
[----:B------:R-:W-:-:S13]  /*46a0*/  ISETP.GE.U32.AND P1, PT, R50, 0x7fefffff, PT ;  /* 0x7fefffff3200780c */ /* 0x000fda0003f26070 */
[----:B------:R-:W-:Y:S01]  /*46b0*/  @P1 LOP3.LUT R51, R29, 0x7ff00000, RZ, 0x3c, !PT ;  /* 0x7ff000001d331812 */ /* 0x000fe200078e3cff */
[----:B------:R-:W-:Y:S01]  /*46c0*/  @P1 IMAD.MOV.U32 R50, RZ, RZ, RZ ;  /* 0x000000ffff321224 */ /* 0x000fe200078e00ff */
[----:B------:R-:W-:Y:S06]  /*46d0*/  @P1 BRA `(.L_x_58) ;  /* 0x0000000000681947 */ /* 0x000fec0003800000 */
[----:B------:R-:W-:-:S13]  /*46e0*/  ISETP.GE.U32.AND P1, PT, R59, 0x1000001, PT ;  /* 0x010000013b00780c */ /* 0x000fda0003f26070 */
[----:B------:R-:W-:Y:S05]  /*46f0*/  @!P1 BRA `(.L_x_59) ;  /* 0x0000000000349947 */ /* 0x000fea0003800000 */
[----:B------:R-:W-:Y:S02]  /*4700*/  VIADD R51, R29, 0xc0200000 ;  /* 0xc02000001d337836 */ /* 0x000fe40000000000 */
[----:B------:R-:W-:Y:S02]  /*4710*/  IMAD.MOV.U32 R50, RZ, RZ, R28 ;  /* 0x000000ffff327224 */ /* 0x000fe400078e001c */
[----:B------:R-:W0:Y:S04]  /*4720*/  MUFU.RCP64H R59, R51 ;  /* 0x00000033003b7308 */ /* 0x000e280000001800 */
[----:B0-----:R-:W-:-:S08]  /*4730*/  DFMA R60, -R50, R58, 1 ;  /* 0x3ff00000323c742b */ /* 0x001fd0000000013a */
[----:B------:R-:W-:-:S08]  /*4740*/  DFMA R60, R60, R60, R60 ;  /* 0x0000003c3c3c722b */ /* 0x000fd0000000003c */
[----:B------:R-:W-:-:S08]  /*4750*/  DFMA R60, R58, R60, R58 ;  /* 0x0000003c3a3c722b */ /* 0x000fd0000000003a */
[----:B------:R-:W-:-:S08]  /*4760*/  DFMA R58, -R50, R60, 1 ;  /* 0x3ff00000323a742b */ /* 0x000fd0000000013c */
[----:B------:R-:W-:-:S08]  /*4770*/  DFMA R58, R60, R58, R60 ;  /* 0x0000003a3c3a722b */ /* 0x000fd0000000003c */
[----:B------:R-:W-:-:S08]  /*4780*/  DMUL R58, R58, 2.2250738585072013831e-308 ;  /* 0x001000003a3a7828 */ /* 0x000fd00000000000 */
[----:B------:R-:W-:-:S08]  /*4790*/  DFMA R28, -R28, R58, 1 ;  /* 0x3ff000001c1c742b */ /* 0x000fd0000000013a */
[----:B------:R-:W-:-:S08]  /*47a0*/  DFMA R28, R28, R28, R28 ;  /* 0x0000001c1c1c722b */ /* 0x000fd0000000001c */
[----:B------:R-:W-:Y:S01]  /*47b0*/  DFMA R50, R58, R28, R58 ;  /* 0x0000001c3a32722b */ /* 0x000fe2000000003a */
[----:B------:R-:W-:Y:S10]  /*47c0*/  BRA `(.L_x_58) ;  /* 0x00000000002c7947 */ /* 0x000ff40003800000 */
.L_x_59:
[----:B------:R-:W-:-:S06]  /*47d0*/  DMUL R28, R28, 8.11296384146066816958e+31 ;  /* 0x469000001c1c7828 */ /* 0x000fcc0000000000 */
[----:B------:R-:W0:Y:S02]  /*47e0*/  MUFU.RCP64H R59, R29 ;  /* 0x0000001d003b7308 */ /* 0x000e240000001800 */
[----:B0-----:R-:W-:-:S08]  /*47f0*/  DFMA R50, -R28, R58, 1 ;  /* 0x3ff000001c32742b */ /* 0x001fd0000000013a */
[----:B------:R-:W-:-:S08]  /*4800*/  DFMA R50, R50, R50, R50 ;  /* 0x000000323232722b */ /* 0x000fd00000000032 */
[----:B------:R-:W-:-:S08]  /*4810*/  DFMA R50, R58, R50, R58 ;  /* 0x000000323a32722b */ /* 0x000fd0000000003a */
[----:B------:R-:W-:-:S08]  /*4820*/  DFMA R58, -R28, R50, 1 ;  /* 0x3ff000001c3a742b */ /* 0x000fd00000000132 */
[----:B------:R-:W-:-:S08]  /*4830*/  DFMA R50, R50, R58, R50 ;  /* 0x0000003a3232722b */ /* 0x000fd00000000032 */
[----:B------:R-:W-:Y:S01]  /*4840*/  DMUL R50, R50, 8.11296384146066816958e+31 ;  /* 0x4690000032327828 */ /* 0x000fe20000000000 */
[----:B------:R-:W-:Y:S10]  /*4850*/  BRA `(.L_x_58) ;  /* 0x0000000000087947 */ /* 0x000ff40003800000 */
.L_x_57:
[----:B------:R-:W-:Y:S01]  /*4860*/  LOP3.LUT R51, R29, 0x80000, RZ, 0xfc, !PT ;  /* 0x000800001d337812 */ /* 0x000fe200078efcff */
[----:B------:R-:W-:-:S07]  /*4870*/  IMAD.MOV.U32 R50, RZ, RZ, R28 ;  /* 0x000000ffff327224 */ /* 0x000fce00078e001c */
.L_x_58:
[----:B------:R-:W-:Y:S05]  /*4880*/  BSYNC.RECONVERGENT B1 ;  /* 0x0000000000017941 */ /* 0x000fea0003800200 */
.L_x_56:
[----:B------:R-:W-:-:S04]  /*4890*/  IMAD.MOV.U32 R63, RZ, RZ, 0x0 ;  /* 0x00000000ff3f7424 */ /* 0x000fc800078e00ff */
[----:B------:R-:W-:Y:S05]  /*48a0*/  RET.REL.NODEC R62 `(_Z3calPd) ;  /* 0xffffffb43ed47950 */ /* 0x000fea0003c3ffff */
        .type           $_Z3calPd$__internal_accurate_pow,@function
        .size           $_Z3calPd$__internal_accurate_pow,($_Z3calPd$__internal_trig_reduction_slowpathd - $_Z3calPd$__internal_accurate_pow)
$_Z3calPd$__internal_accurate_pow:
[----:B------:R-:W-:Y:S01]  /*48b0*/  ISETP.GT.U32.AND P1, PT, R27, 0xfffff, PT ;  /* 0x000fffff1b00780c */ /* 0x000fe20003f24070 */
[----:B------:R-:W-:Y:S01]  /*48c0*/  IMAD.MOV.U32 R28, RZ, RZ, R27 ;  /* 0x000000ffff1c7224 */ /* 0x000fe200078e001b */
[----:B------:R-:W-:Y:S01]  /*48d0*/  UMOV UR10, 0x7d2cafe2 ;  /* 0x7d2cafe2000a7882 */ /* 0x000fe20000000000 */
[----:B------:R-:W-:Y:S01]  /*48e0*/  UMOV UR11, 0x3eb0f5ff ;  /* 0x3eb0f5ff000b7882 */ /* 0x000fe20000000000 */
[----:B------:R-:W-:Y:S01]  /*48f0*/  UMOV UR12, 0x3b39803f ;  /* 0x3b39803f000c7882 */ /* 0x000fe20000000000 */
[----:B------:R-:W-:-:S08]  /*4900*/  UMOV UR13, 0x3c7abc9e ;  /* 0x3c7abc9e000d7882 */ /* 0x000fd00000000000 */
[----:B------:R-:W-:-:S10]  /*4910*/  @!P1 DMUL R50, R26, 1.80143985094819840000e+16 ;  /* 0x435000001a329828 */ /* 0x000fd40000000000 */
[----:B------:R-:W-:Y:S02]  /*4920*/  @!P1 IMAD.MOV.U32 R28, RZ, RZ, R51 ;  /* 0x000000ffff1c9224 */ /* 0x000fe400078e0033 */
[----:B------:R-:W-:-:S03]  /*4930*/  @!P1 IMAD.MOV.U32 R26, RZ, RZ, R50 ;  /* 0x000000ffff1a9224 */ /* 0x000fc600078e0032 */
[----:B------:R-:W-:Y:S01]  /*4940*/  LOP3.LUT R28, R28, 0x800fffff, RZ, 0xc0, !PT ;  /* 0x800fffff1c1c7812 */ /* 0x000fe200078ec0ff */
[----:B------:R-:W-:-:S03]  /*4950*/  IMAD.MOV.U32 R62, RZ, RZ, R26 ;  /* 0x000000ffff3e7224 */ /* 0x000fc600078e001a */
[----:B------:R-:W-:Y:S01]  /*4960*/  LOP3.LUT R29, R28, 0x3ff00000, RZ, 0xfc, !PT ;  /* 0x3ff000001c1d7812 */ /* 0x000fe200078efcff */
[----:B------:R-:W-:-:S03]  /*4970*/  IMAD.MOV.U32 R28, RZ, RZ, RZ ;  /* 0x000000ffff1c7224 */ /* 0x000fc600078e00ff */
[----:B------:R-:W-:Y:S01]  /*4980*/  ISETP.GE.U32.AND P2, PT, R29, 0x3ff6a09f, PT ;  /* 0x3ff6a09f1d00780c */ /* 0x000fe20003f46070 */
[----:B------:R-:W-:-:S12]  /*4990*/  IMAD.MOV.U32 R63, RZ, RZ, R29 ;  /* 0x000000ffff3f7224 */ /* 0x000fd800078e001d */
[----:B------:R-:W-:-:S04]  /*49a0*/  @P2 VIADD R26, R63, 0xfff00000 ;  /* 0xfff000003f1a2836 */ /* 0x000fc80000000000 */
[----:B------:R-:W-:Y:S01]  /*49b0*/  @P2 IMAD.MOV.U32 R63, RZ, RZ, R26 ;  /* 0x000000ffff3f2224 */ /* 0x000fe200078e001a */
[----:B------:R-:W-:Y:S02]  /*49c0*/  SHF.R.U32.HI R26, RZ, 0x14, R27 ;  /* 0x00000014ff1a7819 */ /* 0x000fe4000001161b */
[----:B------:R-:W-:-:S03]  /*49d0*/  @!P1 LEA.HI R26, R51, 0xffffffca, RZ, 0xc ;  /* 0xffffffca331a9811 */ /* 0x000fc600078f60ff */
[C---:B------:R-:W-:Y:S02]  /*49e0*/  DADD R60, R62.reuse, 1 ;  /* 0x3ff000003e3c7429 */ /* 0x040fe40000000000 */
[----:B------:R-:W-:Y:S01]  /*49f0*/  DADD R62, R62, -1 ;  /* 0xbff000003e3e7429 */ /* 0x000fe20000000000 */
[C---:B------:R-:W-:Y:S02]  /*4a00*/  VIADD R27, R26.reuse, 0xfffffc01 ;  /* 0xfffffc011a1b7836 */ /* 0x040fe40000000000 */
[----:B------:R-:W-:Y:S01]  /*4a10*/  @P2 VIADD R27, R26, 0xfffffc02 ;  /* 0xfffffc021a1b2836 */ /* 0x000fe20000000000 */
[----:B------:R-:W0:Y:S04]  /*4a20*/  MUFU.RCP64H R29, R61 ;  /* 0x0000003d001d7308 */ /* 0x000e280000001800 */
[----:B------:R-:W-:Y:S01]  /*4a30*/  LOP3.LUT R26, R27, 0x80000000, RZ, 0x3c, !PT ;  /* 0x800000001b1a7812 */ /* 0x000fe200078e3cff */
[----:B------:R-:W-:Y:S01]  /*4a40*/  IMAD.MOV.U32 R27, RZ, RZ, 0x43300000 ;  /* 0x43300000ff1b7424 */ /* 0x000fe200078e00ff */
[----:B0-----:R-:W-:-:S08]  /*4a50*/  DFMA R58, -R60, R28, 1 ;  /* 0x3ff000003c3a742b */ /* 0x001fd0000000011c */
[----:B------:R-:W-:-:S08]  /*4a60*/  DFMA R58, R58, R58, R58 ;  /* 0x0000003a3a3a722b */ /* 0x000fd0000000003a */
[----:B------:R-:W-:Y:S01]  /*4a70*/  DFMA R58, R28, R58, R28 ;  /* 0x0000003a1c3a722b */ /* 0x000fe2000000001c */
[----:B------:R-:W-:Y:S02]  /*4a80*/  IMAD.MOV.U32 R28, RZ, RZ, 0x41ad3b5a ;  /* 0x41ad3b5aff1c7424 */ /* 0x000fe400078e00ff */
[----:B------:R-:W-:-:S05]  /*4a90*/  IMAD.MOV.U32 R29, RZ, RZ, 0x3ed0f5d2 ;  /* 0x3ed0f5d2ff1d7424 */ /* 0x000fca00078e00ff */
[----:B------:R-:W-:-:S08]  /*4aa0*/  DMUL R66, R62, R58 ;  /* 0x0000003a3e427228 */ /* 0x000fd00000000000 */
[----:B------:R-:W-:-:S08]  /*4ab0*/  DFMA R66, R62, R58, R66 ;  /* 0x0000003a3e42722b */ /* 0x000fd00000000042 */
[----:B------:R-:W-:-:S08]  /*4ac0*/  DMUL R68, R66, R66 ;  /* 0x0000004242447228 */ /* 0x000fd00000000000 */
[----:B------:R-:W-:Y:S01]  /*4ad0*/  DFMA R28, R68, UR10, R28 ;  /* 0x0000000a441c7c2b */ /* 0x000fe2000800001c */
[----:B------:R-:W-:Y:S01]  /*4ae0*/  UMOV UR10, 0x75488a3f ;  /* 0x75488a3f000a7882 */ /* 0x000fe20000000000 */
[----:B------:R-:W-:-:S06]  /*4af0*/  UMOV UR11, 0x3ef3b20a ;  /* 0x3ef3b20a000b7882 */ /* 0x000fcc0000000000 */
[----:B------:R-:W-:Y:S01]  /*4b00*/  DFMA R60, R68, R28, UR10 ;  /* 0x0000000a443c7e2b */ /* 0x000fe2000800001c */
[----:B------:R-:W-:Y:S01]  /*4b10*/  UMOV UR10, 0xe4faecd5 ;  /* 0xe4faecd5000a7882 */ /* 0x000fe20000000000 */
[----:B------:R-:W-:Y:S01]  /*4b20*/  UMOV UR11, 0x3f1745cd ;  /* 0x3f1745cd000b7882 */ /* 0x000fe20000000000 */
[----:B------:R-:W-:-:S05]  /*4b30*/  DADD R28, R62, -R66 ;  /* 0x000000003e1c7229 */ /* 0x000fca0000000842 */
[----:B------:R-:W-:Y:S01]  /*4b40*/  DFMA R60, R68, R60, UR10 ;  /* 0x0000000a443c7e2b */ /* 0x000fe2000800003c */
[----:B------:R-:W-:Y:S01]  /*4b50*/  UMOV UR10, 0x258a578b ;  /* 0x258a578b000a7882 */ /* 0x000fe20000000000 */
[----:B------:R-:W-:Y:S01]  /*4b60*/  UMOV UR11, 0x3f3c71c7 ;  /* 0x3f3c71c7000b7882 */ /* 0x000fe20000000000 */
[----:B------:R-:W-:-:S05]  /*4b70*/  DADD R28, R28, R28 ;  /* 0x000000001c1c7229 */ /* 0x000fca000000001c */
[----:B------:R-:W-:Y:S01]  /*4b80*/  DFMA R60, R68, R60, UR10 ;  /* 0x0000000a443c7e2b */ /* 0x000fe2000800003c */
[----:B------:R-:W-:Y:S01]  /*4b90*/  UMOV UR10, 0x9242b910 ;  /* 0x9242b910000a7882 */ /* 0x000fe20000000000 */
[----:B------:R-:W-:Y:S01]  /*4ba0*/  UMOV UR11, 0x3f624924 ;  /* 0x3f624924000b7882 */ /* 0x000fe20000000000 */
[----:B------:R-:W-:-:S05]  /*4bb0*/  DFMA R28, R62, -R66, R28 ;  /* 0x800000423e1c722b */ /* 0x000fca000000001c */
[----:B------:R-:W-:Y:S01]  /*4bc0*/  DFMA R60, R68, R60, UR10 ;  /* 0x0000000a443c7e2b */ /* 0x000fe2000800003c */
[----:B------:R-:W-:Y:S01]  /*4bd0*/  UMOV UR10, 0x99999dfb ;  /* 0x99999dfb000a7882 */ /* 0x000fe20000000000 */
[----:B------:R-:W-:Y:S01]  /*4be0*/  UMOV UR11, 0x3f899999 ;  /* 0x3f899999000b7882 */ /* 0x000fe20000000000 */
[----:B------:R-:W-:-:S05]  /*4bf0*/  DMUL R28, R58, R28 ;  /* 0x0000001c3a1c7228 */ /* 0x000fca0000000000 */
[----:B------:R-:W-:Y:S01]  /*4c00*/  DFMA R60, R68, R60, UR10 ;  /* 0x0000000a443c7e2b */ /* 0x000fe2000800003c */
[----:B------:R-:W-:Y:S01]  /*4c10*/  UMOV UR10, 0x55555555 ;  /* 0x55555555000a7882 */ /* 0x000fe20000000000 */
[----:B------:R-:W-:-:S03]  /*4c20*/  UMOV UR11, 0x3fb55555 ;  /* 0x3fb55555000b7882 */ /* 0x000fc60000000000 */
[----:B------:R-:W-:Y:S02]  /*4c30*/  VIADD R59, R29, 0x100000 ;  /* 0x001000001d3b7836 */ /* 0x000fe40000000000 */
[----:B------:R-:W-:Y:S01]  /*4c40*/  IMAD.MOV.U32 R58, RZ, RZ, R28 ;  /* 0x000000ffff3a7224 */ /* 0x000fe200078e001c */
[----:B------:R-:W-:-:S08]  /*4c50*/  DFMA R64, R68, R60, UR10 ;  /* 0x0000000a44407e2b */ /* 0x000fd0000800003c */
[----:B------:R-:W-:Y:S01]  /*4c60*/  DADD R62, -R64, UR10 ;  /* 0x0000000a403e7e29 */ /* 0x000fe20008000100 */
[----:B------:R-:W-:Y:S01]  /*4c70*/  UMOV UR10, 0xb9e7b0 ;  /* 0x00b9e7b0000a7882 */ /* 0x000fe20000000000 */
[----:B------:R-:W-:-:S06]  /*4c80*/  UMOV UR11, 0x3c46a4cb ;  /* 0x3c46a4cb000b7882 */ /* 0x000fcc0000000000 */
[----:B------:R-:W-:Y:S02]  /*4c90*/  DFMA R62, R68, R60, R62 ;  /* 0x0000003c443e722b */ /* 0x000fe4000000003e */
[----:B------:R-:W-:-:S08]  /*4ca0*/  DMUL R60, R66, R66 ;  /* 0x00000042423c7228 */ /* 0x000fd00000000000 */
[C---:B------:R-:W-:Y:S02]  /*4cb0*/  DFMA R68, R66.reuse, R66, -R60 ;  /* 0x000000424244722b */ /* 0x040fe4000000083c */
[----:B------:R-:W-:-:S06]  /*4cc0*/  DMUL R50, R66, R60 ;  /* 0x0000003c42327228 */ /* 0x000fcc0000000000 */
[----:B------:R-:W-:Y:S02]  /*4cd0*/  DFMA R58, R66, R58, R68 ;  /* 0x0000003a423a722b */ /* 0x000fe40000000044 */
[----:B------:R-:W-:Y:S01]  /*4ce0*/  DADD R68, R62, -UR10 ;  /* 0x8000000a3e447e29 */ /* 0x000fe20008000000 */
[----:B------:R-:W-:Y:S01]  /*4cf0*/  UMOV UR10, 0x80000000 ;  /* 0x80000000000a7882 */ /* 0x000fe20000000000 */
[----:B------:R-:W-:Y:S01]  /*4d00*/  DFMA R62, R66, R60, -R50 ;  /* 0x0000003c423e722b */ /* 0x000fe20000000832 */
[----:B------:R-:W-:Y:S02]  /*4d10*/  UMOV UR11, 0x43300000 ;  /* 0x43300000000b7882 */ /* 0x000fe40000000000 */
[----:B------:R-:W-:Y:S01]  /*4d20*/  DADD R26, R26, -UR10 ;  /* 0x8000000a1a1a7e29 */ /* 0x000fe20008000000 */
[----:B------:R-:W-:Y:S01]  /*4d30*/  UMOV UR10, 0xfefa39ef ;  /* 0xfefa39ef000a7882 */ /* 0x000fe20000000000 */
[----:B------:R-:W-:-:S03]  /*4d40*/  UMOV UR11, 0x3fe62e42 ;  /* 0x3fe62e42000b7882 */ /* 0x000fc60000000000 */
[----:B------:R-:W-:Y:S02]  /*4d50*/  DFMA R62, R28, R60, R62 ;  /* 0x0000003c1c3e722b */ /* 0x000fe4000000003e */
[----:B------:R-:W-:-:S06]  /*4d60*/  DADD R60, R64, R68 ;  /* 0x00000000403c7229 */ /* 0x000fcc0000000044 */
[----:B------:R-:W-:Y:S02]  /*4d70*/  DFMA R58, R66, R58, R62 ;  /* 0x0000003a423a722b */ /* 0x000fe4000000003e */
[----:B------:R-:W-:-:S08]  /*4d80*/  DADD R64, R64, -R60 ;  /* 0x0000000040407229 */ /* 0x000fd0000000083c */
[----:B------:R-:W-:Y:S02]  /*4d90*/  DADD R68, R68, R64 ;  /* 0x0000000044447229 */ /* 0x000fe40000000040 */
[----:B------:R-:W-:-:S08]  /*4da0*/  DMUL R64, R60, R50 ;  /* 0x000000323c407228 */ /* 0x000fd00000000000 */
[----:B------:R-:W-:-:S08]  /*4db0*/  DFMA R62, R60, R50, -R64 ;  /* 0x000000323c3e722b */ /* 0x000fd00000000840 */
[----:B------:R-:W-:-:S08]  /*4dc0*/  DFMA R58, R60, R58, R62 ;  /* 0x0000003a3c3a722b */ /* 0x000fd0000000003e */
[----:B------:R-:W-:-:S08]  /*4dd0*/  DFMA R68, R68, R50, R58 ;  /* 0x000000324444722b */ /* 0x000fd0000000003a */
[----:B------:R-:W-:-:S08]  /*4de0*/  DADD R58, R64, R68 ;  /* 0x00000000403a7229 */ /* 0x000fd00000000044 */
[--C-:B------:R-:W-:Y:S02]  /*4df0*/  DADD R50, R66, R58.reuse ;  /* 0x0000000042327229 */ /* 0x100fe4000000003a */
[----:B------:R-:W-:-:S06]  /*4e00*/  DADD R64, R64, -R58 ;  /* 0x0000000040407229 */ /* 0x000fcc000000083a */
[----:B------:R-:W-:Y:S02]  /*4e10*/  DADD R66, R66, -R50 ;  /* 0x0000000042427229 */ /* 0x000fe40000000832 */
[----:B------:R-:W-:-:S06]  /*4e20*/  DADD R64, R68, R64 ;  /* 0x0000000044407229 */ /* 0x000fcc0000000040 */
[----:B------:R-:W-:-:S08]  /*4e30*/  DADD R58, R58, R66 ;  /* 0x000000003a3a7229 */ /* 0x000fd00000000042 */
[----:B------:R-:W-:-:S08]  /*4e40*/  DADD R58, R64, R58 ;  /* 0x00000000403a7229 */ /* 0x000fd0000000003a */
[----:B------:R-:W-:-:S08]  /*4e50*/  DADD R58, R28, R58 ;  /* 0x000000001c3a7229 */ /* 0x000fd0000000003a */
[----:B------:R-:W-:-:S08]  /*4e60*/  DADD R60, R50, R58 ;  /* 0x00000000323c7229 */ /* 0x000fd0000000003a */
[--C-:B------:R-:W-:Y:S02]  /*4e70*/  DFMA R28, R26, UR10, R60.reuse ;  /* 0x0000000a1a1c7c2b */ /* 0x100fe4000800003c */
[----:B------:R-:W-:-:S06]  /*4e80*/  DADD R62, R50, -R60 ;  /* 0x00000000323e7229 */ /* 0x000fcc000000083c */
[----:B------:R-:W-:Y:S02]  /*4e90*/  DFMA R50, R26, -UR10, R28 ;  /* 0x8000000a1a327c2b */ /* 0x000fe4000800001c */
[----:B------:R-:W-:-:S06]  /*4ea0*/  DADD R62, R58, R62 ;  /* 0x000000003a3e7229 */ /* 0x000fcc000000003e */
[----:B------:R-:W-:-:S08]  /*4eb0*/  DADD R50, -R60, R50 ;  /* 0x000000003c327229 */ /* 0x000fd00000000132 */
[----:B------:R-:W-:Y:S01]  /*4ec0*/  DADD R58, R62, -R50 ;  /* 0x000000003e3a7229 */ /* 0x000fe20000000832 */
[----:B------:R-:W-:Y:S02]  /*4ed0*/  IMAD.MOV.U32 R51, RZ, RZ, R25 ;  /* 0x000000ffff337224 */ /* 0x000fe400078e0019 */
[----:B------:R-:W-:Y:S02]  /*4ee0*/  IMAD.U32 R50, RZ, RZ, UR4 ;  /* 0x00000004ff327e24 */ /* 0x000fe4000f8e00ff */
[----:B------:R-:W-:-:S03]  /*4ef0*/  IMAD.SHL.U32 R25, R51, 0x2, RZ ;  /* 0x0000000233197824 */ /* 0x000fc600078e00ff */
[----:B------:R-:W-:Y:S01]  /*4f00*/  DFMA R58, R26, UR12, R58 ;  /* 0x0000000c1a3a7c2b */ /* 0x000fe2000800003a */
[----:B------:R-:W-:Y:S02]  /*4f10*/  LOP3.LUT R26, R51, 0xff0fffff, RZ, 0xc0, !PT ;  /* 0xff0fffff331a7812 */ /* 0x000fe400078ec0ff */
[----:B------:R-:W-:-:S05]  /*4f20*/  ISETP.GT.U32.AND P1, PT, R25, -0x2000001, PT ;  /* 0xfdffffff1900780c */ /* 0x000fca0003f24070 */
[----:B------:R-:W-:Y:S01]  /*4f30*/  DADD R60, R28, R58 ;  /* 0x000000001c3c7229 */ /* 0x000fe2000000003a */
[----:B------:R-:W-:Y:S01]  /*4f40*/  SEL R27, R26, R51, P1 ;  /* 0x000000331a1b7207 */ /* 0x000fe20000800000 */
[----:B------:R-:W-:-:S06]  /*4f50*/  IMAD.MOV.U32 R26, RZ, RZ, R50 ;  /* 0x000000ffff1a7224 */ /* 0x000fcc00078e0032 */
[----:B------:R-:W-:Y:S02]  /*4f60*/  DADD R28, R28, -R60 ;  /* 0x000000001c1c7229 */ /* 0x000fe4000000083c */
[----:B------:R-:W-:-:S06]  /*4f70*/  DMUL R50, R60, R26 ;  /* 0x0000001a3c327228 */ /* 0x000fcc0000000000 */
[----:B------:R-:W-:Y:S02]  /*4f80*/  DADD R58, R58, R28 ;  /* 0x000000003a3a7229 */ /* 0x000fe4000000001c */
[----:B------:R-:W-:-:S08]  /*4f90*/  DFMA R60, R60, R26, -R50 ;  /* 0x0000001a3c3c722b */ /* 0x000fd00000000832 */
[----:B------:R-:W-:Y:S01]  /*4fa0*/  DFMA R58, R58, R26, R60 ;  /* 0x0000001a3a3a722b */ /* 0x000fe2000000003c */
[----:B------:R-:W-:Y:S02]  /*4fb0*/  IMAD.MOV.U32 R26, RZ, RZ, 0x652b82fe ;  /* 0x652b82feff1a7424 */ /* 0x000fe400078e00ff */
[----:B------:R-:W-:-:S05]  /*4fc0*/  IMAD.MOV.U32 R27, RZ, RZ, 0x3ff71547 ;  /* 0x3ff71547ff1b7424 */ /* 0x000fca00078e00ff */
[----:B------:R-:W-:-:S08]  /*4fd0*/  DADD R60, R50, R58 ;  /* 0x00000000323c7229 */ /* 0x000fd0000000003a */
[----:B------:R-:W-:Y:S02]  /*4fe0*/  DFMA R26, R60, R26, 6.75539944105574400000e+15 ;  /* 0x433800003c1a742b */ /* 0x000fe4000000001a */
[----:B------:R-:W-:Y:S01]  /*4ff0*/  FSETP.GEU.AND P1, PT, |R61|, 4.1917929649353027344, PT ;  /* 0x4086232b3d00780b */ /* 0x000fe20003f2e200 */
[----:B------:R-:W-:-:S05]  /*5000*/  DADD R50, R50, -R60 ;  /* 0x0000000032327229 */ /* 0x000fca000000083c */
[----:B------:R-:W-:-:S03]  /*5010*/  DADD R28, R26, -6.75539944105574400000e+15 ;  /* 0xc33800001a1c7429 */ /* 0x000fc60000000000 */
[----:B------:R-:W-:-:S05]  /*5020*/  DADD R50, R58, R50 ;  /* 0x000000003a327229 */ /* 0x000fca0000000032 */
        /* <DEDUP_REMOVED lines=42> */
[----:B------:R-:W-:Y:S02]  /*52d0*/  @!P1 LEA.HI R25, R26, R26, RZ, 0x1 ;  /* 0x0000001a1a199211 */ /* 0x000fe400078f08ff */
[----:B------:R-:W-:Y:S02]  /*52e0*/  FSEL R59, R59, RZ, P2 ;  /* 0x000000ff3b3b7208 */ /* 0x000fe40001000000 */
[----:B------:R-:W-:-:S05]  /*52f0*/  @!P1 SHF.R.S32.HI R25, RZ, 0x1, R25 ;  /* 0x00000001ff199819 */ /* 0x000fca0000011419 */
[----:B------:R-:W-:Y:S02]  /*5300*/  @!P1 IMAD.IADD R26, R26, 0x1, -R25 ;  /* 0x000000011a1a9824 */ /* 0x000fe400078e0a19 */
[----:B------:R-:W-:-:S03]  /*5310*/  @!P1 IMAD R29, R25, 0x100000, R29 ;  /* 0x00100000191d9824 */ /* 0x000fc600078e021d */
[----:B------:R-:W-:Y:S01]  /*5320*/  @!P1 LEA R27, R26, 0x3ff00000, 0x14 ;  /* 0x3ff000001a1b9811 */ /* 0x000fe200078ea0ff */
[----:B------:R-:W-:-:S06]  /*5330*/  @!P1 IMAD.MOV.U32 R26, RZ, RZ, RZ ;  /* 0x000000ffff1a9224 */ /* 0x000fcc00078e00ff */
[----:B------:R-:W-:-:S11]  /*5340*/  @!P1 DMUL R58, R28, R26 ;  /* 0x0000001a1c3a9228 */ /* 0x000fd60000000000 */
.L_x_60:
[----:B------:R-:W-:Y:S01]  /*5350*/  DFMA R50, R50, R58, R58 ;  /* 0x0000003a3232722b */ /* 0x000fe2000000003a */
[----:B------:R-:W-:Y:S01]  /*5360*/  IMAD.MOV.U32 R25, RZ, RZ, 0x0 ;  /* 0x00000000ff197424 */ /* 0x000fe200078e00ff */
[----:B------:R-:W-:-:S08]  /*5370*/  DSETP.NEU.AND P1, PT, |R58|, +INF , PT ;  /* 0x7ff000003a00742a */ /* 0x000fd00003f2d200 */
[----:B------:R-:W-:Y:S02]  /*5380*/  FSEL R29, R58, R50, !P1 ;  /* 0x000000323a1d7208 */ /* 0x000fe40004800000 */
[----:B------:R-:W-:Y:S01]  /*5390*/  FSEL R28, R59, R51, !P1 ;  /* 0x000000333b1c7208 */ /* 0x000fe20004800000 */
[----:B------:R-:W-:Y:S06]  /*53a0*/  RET.REL.NODEC R24 `(_Z3calPd) ;  /* 0xffffffac18147950 */ /* 0x000fec0003c3ffff */
        .type           $_Z3calPd$__internal_trig_reduction_slowpathd,@function
        .size           $_Z3calPd$__internal_trig_reduction_slowpathd,(.L_x_114 - $_Z3calPd$__internal_trig_reduction_slowpathd)
$_Z3calPd$__internal_trig_reduction_slowpathd:
[----:B------:R-:W-:Y:S01]  /*53b0*/  SHF.R.U32.HI R26, RZ, 0x14, R45 ;  /* 0x00000014ff1a7819 */ /* 0x000fe2000001162d */
[----:B------:R-:W-:Y:S02]  /*53c0*/  IMAD.MOV.U32 R42, RZ, RZ, R24 ;  /* 0x000000ffff2a7224 */ /* 0x000fe400078e0018 */
[----:B------:R-:W-:Y:S01]  /*53d0*/  IMAD.MOV.U32 R24, RZ, RZ, RZ ;  /* 0x000000ffff187224 */ /* 0x000fe200078e00ff */
[----:B------:R-:W-:-:S04]  /*53e0*/  LOP3.LUT R25, R26, 0x7ff, RZ, 0xc0, !PT ;  /* 0x000007ff1a197812 */ /* 0x000fc800078ec0ff */
[----:B------:R-:W-:-:S13]  /*53f0*/  ISETP.NE.AND P1, PT, R25, 0x7ff, PT ;  /* 0x000007ff1900780c */ /* 0x000fda0003f25270 */
[----:B------:R-:W-:Y:S05]  /*5400*/  @!P1 BRA `(.L_x_61) ;  /* 0x0000000800489947 */ /* 0x000fea0003800000 */
[----:B------:R-:W-:Y:S01]  /*5410*/  VIADD R24, R25, 0xfffffc00 ;  /* 0xfffffc0019187836 */ /* 0x000fe20000000000 */
[----:B------:R-:W-:Y:S01]  /*5420*/  BSSY.RECONVERGENT B2, `(.L_x_62) ;  /* 0x000002f000027945 */ /* 0x000fe20003800200 */
[----:B------:R-:W-:-:S03]  /*5430*/  CS2R R50, SRZ ;  /* 0x0000000000327805 */ /* 0x000fc6000001ff00 */
[----:B------:R-:W-:Y:S02]  /*5440*/  SHF.R.U32.HI R27, RZ, 0x6, R24 ;  /* 0x00000006ff1b7819 */ /* 0x000fe40000011618 */
[----:B------:R-:W-:Y:S02]  /*5450*/  ISETP.GE.U32.AND P1, PT, R24, 0x80, PT ;  /* 0x000000801800780c */ /* 0x000fe40003f26070 */
[C---:B------:R-:W-:Y:S02]  /*5460*/  IADD3 R30, PT, PT, -R27.reuse, 0x13, RZ ;  /* 0x000000131b1e7810 */ /* 0x040fe40007ffe1ff */
[----:B------:R-:W-:Y:S02]  /*5470*/  IADD3 R43, PT, PT, -R27, 0xf, RZ ;  /* 0x0000000f1b2b7810 */ /* 0x000fe40007ffe1ff */
[----:B------:R-:W-:-:S04]  /*5480*/  SEL R30, R30, 0x12, P1 ;  /* 0x000000121e1e7807 */ /* 0x000fc80000800000 */
[----:B------:R-:W-:-:S13]  /*5490*/  ISETP.GE.AND P1, PT, R43, R30, PT ;  /* 0x0000001e2b00720c */ /* 0x000fda0003f26270 */
[----:B------:R-:W-:Y:S05]  /*54a0*/  @P1 BRA `(.L_x_63) ;  /* 0x0000000000981947 */ /* 0x000fea0003800000 */
[----:B------:R-:W0:Y:S01]  /*54b0*/  LDC.64 R28, c[0x0][0x358] ;  /* 0x0000d600ff1c7b82 */ /* 0x000e220000000a00 */
[C---:B------:R-:W-:Y:S01]  /*54c0*/  SHF.L.U64.HI R33, R42.reuse, 0xb, R45 ;  /* 0x0000000b2a217819 */ /* 0x040fe2000001022d */
[----:B------:R-:W-:Y:S01]  /*54d0*/  BSSY.RECONVERGENT B3, `(.L_x_64) ;  /* 0x0000022000037945 */ /* 0x000fe20003800200 */
[----:B------:R-:W-:Y:S01]  /*54e0*/  IMAD.SHL.U32 R31, R42, 0x800, RZ ;  /* 0x000008002a1f7824 */ /* 0x000fe200078e00ff */
[----:B------:R-:W-:Y:S01]  /*54f0*/  IADD3 R35, PT, PT, RZ, -R27, -R30 ;  /* 0x8000001bff237210 */ /* 0x000fe20007ffe81e */
[----:B------:R-:W-:Y:S01]  /*5500*/  IMAD.MOV.U32 R32, RZ, RZ, RZ ;  /* 0x000000ffff207224 */ /* 0x000fe200078e00ff */
[----:B------:R-:W-:Y:S02]  /*5510*/  CS2R R50, SRZ ;  /* 0x0000000000327805 */ /* 0x000fe4000001ff00 */
[----:B------:R-:W-:-:S07]  /*5520*/  LOP3.LUT R33, R33, 0x80000000, RZ, 0xfc, !PT ;  /* 0x8000000021217812 */ /* 0x000fce00078efcff */
.L_x_65:
[----:B------:R-:W1:Y:S01]  /*5530*/  LDC.64 R24, c[0x4][0x10] ;  /* 0x01000400ff187b82 */ /* 0x000e620000000a00 */
[----:B0-----:R-:W-:Y:S02]  /*5540*/  R2UR UR10, R28 ;  /* 0x000000001c0a72ca */ /* 0x001fe400000e0000 */
[----:B------:R-:W-:Y:S01]  /*5550*/  R2UR UR11, R29 ;  /* 0x000000001d0b72ca */ /* 0x000fe200000e0000 */
[----:B-1----:R-:W-:-:S12]  /*5560*/  IMAD.WIDE R24, R43, 0x8, R24 ;  /* 0x000000082b187825 */ /* 0x002fd800078e0218 */
[----:B------:R-:W2:Y:S01]  /*5570*/  LDG.E.64.CONSTANT R24, desc[UR10][R24.64] ;  /* 0x0000000a18187981 */ /* 0x000ea2000c1e9b00 */
[----:B------:R-:W-:Y:S02]  /*5580*/  VIADD R35, R35, 0x1 ;  /* 0x0000000123237836 */ /* 0x000fe40000000000 */
[----:B------:R-:W-:Y:S02]  /*5590*/  VIADD R43, R43, 0x1 ;  /* 0x000000012b2b7836 */ /* 0x000fe40000000000 */
[----:B--2---:R-:W-:-:S04]  /*55a0*/  IMAD.WIDE.U32 R50, P3, R24, R31, R50 ;  /* 0x0000001f18327225 */ /* 0x004fc80007860032 */
[----:B------:R-:W-:Y:S02]  /*55b0*/  IMAD R55, R24, R33, RZ ;  /* 0x0000002118377224 */ /* 0x000fe400078e02ff */
[CC--:B------:R-:W-:Y:S02]  /*55c0*/  IMAD R42, R25.reuse, R31.reuse, RZ ;  /* 0x0000001f192a7224 */ /* 0x0c0fe400078e02ff */
[----:B------:R-:W-:Y:S01]  /*55d0*/  IMAD.HI.U32 R57, R25, R31, RZ ;  /* 0x0000001f19397227 */ /* 0x000fe200078e00ff */
[----:B------:R-:W-:-:S03]  /*55e0*/  IADD3 R51, P1, PT, R55, R51, RZ ;  /* 0x0000003337337210 */ /* 0x000fc60007f3e0ff */
[----:B------:R-:W-:Y:S01]  /*55f0*/  IMAD R55, R32, 0x8, R1 ;  /* 0x0000000820377824 */ /* 0x000fe200078e0201 */
[----:B------:R-:W-:Y:S01]  /*5600*/  IADD3 R51, P2, PT, R42, R51, RZ ;  /* 0x000000332a337210 */ /* 0x000fe20007f5e0ff */
[----:B------:R-:W-:-:S04]  /*5610*/  IMAD.HI.U32 R42, R24, R33, RZ ;  /* 0x00000021182a7227 */ /* 0x000fc800078e00ff */
[----:B------:R-:W-:Y:S01]  /*5620*/  IMAD.X R24, RZ, RZ, R42, P3 ;  /* 0x000000ffff187224 */ /* 0x000fe200018e062a */
[----:B------:R0:W-:Y:S01]  /*5630*/  STL.64 [R55], R50 ;  /* 0x0000003237007387 */ /* 0x0001e20000100a00 */
[----:B------:R-:W-:-:S03]  /*5640*/  IMAD.HI.U32 R42, R25, R33, RZ ;  /* 0x00000021192a7227 */ /* 0x000fc600078e00ff */
[----:B------:R-:W-:Y:S01]  /*5650*/  IADD3.X R24, P1, PT, R57, R24, RZ, P1, !PT ;  /* 0x0000001839187210 */ /* 0x000fe20000f3e4ff */
[----:B------:R-:W-:Y:S02]  /*5660*/  IMAD R25, R25, R33, RZ ;  /* 0x0000002119197224 */ /* 0x000fe400078e02ff */
[----:B------:R-:W-:-:S03]  /*5670*/  VIADD R32, R32, 0x1 ;  /* 0x0000000120207836 */ /* 0x000fc60000000000 */
[----:B------:R-:W-:Y:S01]  /*5680*/  IADD3.X R25, P2, PT, R25, R24, RZ, P2, !PT ;  /* 0x0000001819197210 */ /* 0x000fe2000175e4ff */
[----:B------:R-:W-:Y:S01]  /*5690*/  IMAD.X R24, RZ, RZ, R42, P1 ;  /* 0x000000ffff187224 */ /* 0x000fe200008e062a */
[----:B------:R-:W-:-:S03]  /*56a0*/  ISETP.NE.AND P1, PT, R35, -0xf, PT ;  /* 0xfffffff12300780c */ /* 0x000fc60003f25270 */
[----:B------:R-:W-:Y:S02]  /*56b0*/  IMAD.X R24, RZ, RZ, R24, P2 ;  /* 0x000000ffff187224 */ /* 0x000fe400010e0618 */
[----:B0-----:R-:W-:Y:S02]  /*56c0*/  IMAD.MOV.U32 R50, RZ, RZ, R25 ;  /* 0x000000ffff327224 */ /* 0x001fe400078e0019 */
[----:B------:R-:W-:-:S06]  /*56d0*/  IMAD.MOV.U32 R51, RZ, RZ, R24 ;  /* 0x000000ffff337224 */ /* 0x000fcc00078e0018 */
[----:B------:R-:W-:Y:S05]  /*56e0*/  @P1 BRA `(.L_x_65) ;  /* 0xfffffffc00901947 */ /* 0x000fea000383ffff */
[----:B------:R-:W-:Y:S05]  /*56f0*/  BSYNC.RECONVERGENT B3 ;  /* 0x0000000000037941 */ /* 0x000fea0003800200 */
.L_x_64:
[----:B------:R-:W-:-:S07]  /*5700*/  IMAD.MOV.U32 R43, RZ, RZ, R30 ;  /* 0x000000ffff2b7224 */ /* 0x000fce00078e001e */
.L_x_63:
[----:B------:R-:W-:Y:S05]  /*5710*/  BSYNC.RECONVERGENT B2 ;  /* 0x0000000000027941 */ /* 0x000fea0003800200 */
.L_x_62:
[----:B------:R-:W-:Y:S01]  /*5720*/  LOP3.LUT P1, R57, R26, 0x3f, RZ, 0xc0, !PT ;  /* 0x0000003f1a397812 */ /* 0x000fe2000782c0ff */
[----:B------:R-:W-:-:S04]  /*5730*/  IMAD.IADD R24, R27, 0x1, R43 ;  /* 0x000000011b187824 */ /* 0x000fc800078e022b */
[----:B------:R-:W-:-:S05]  /*5740*/  IMAD.U32 R55, R24, 0x8, R1 ;  /* 0x0000000818377824 */ /* 0x000fca00078e0001 */
[----:B------:R0:W-:Y:S04]  /*5750*/  STL.64 [R55+-0x78], R50 ;  /* 0xffff883237007387 */ /* 0x0001e80000100a00 */
[----:B------:R-:W2:Y:S04]  /*5760*/  @P1 LDL.64 R30, [R1+0x8] ;  /* 0x00000800011e1983 */ /* 0x000ea80000100a00 */
[----:B------:R-:W3:Y:S04]  /*5770*/  LDL.64 R24, [R1+0x10] ;  /* 0x0000100001187983 */ /* 0x000ee80000100a00 */
[----:B------:R-:W4:Y:S01]  /*5780*/  LDL.64 R26, [R1+0x18] ;  /* 0x00001800011a7983 */ /* 0x000f220000100a00 */
[----:B------:R-:W-:Y:S01]  /*5790*/  @P1 LOP3.LUT R28, R57, 0x3f, RZ, 0x3c, !PT ;  /* 0x0000003f391c1812 */ /* 0x000fe200078e3cff */
[----:B------:R-:W-:Y:S01]  /*57a0*/  BSSY.RECONVERGENT B2, `(.L_x_66) ;  /* 0x0000034000027945 */ /* 0x000fe20003800200 */
[----:B--2---:R-:W-:-:S02]  /*57b0*/  @P1 SHF.R.U64 R29, R30, 0x1, R31 ;  /* 0x000000011e1d1819 */ /* 0x004fc4000000121f */
[----:B------:R-:W-:Y:S02]  /*57c0*/  @P1 SHF.R.U32.HI R31, RZ, 0x1, R31 ;  /* 0x00000001ff1f1819 */ /* 0x000fe4000001161f */
[CC--:B---3--:R-:W-:Y:S02]  /*57d0*/  @P1 SHF.L.U32 R32, R24.reuse, R57.reuse, RZ ;  /* 0x0000003918201219 */ /* 0x0c8fe400000006ff */
[----:B------:R-:W-:Y:S02]  /*57e0*/  @P1 SHF.R.U64 R29, R29, R28, R31 ;  /* 0x0000001c1d1d1219 */ /* 0x000fe4000000121f */
[--C-:B------:R-:W-:Y:S02]  /*57f0*/  @P1 SHF.R.U32.HI R43, RZ, 0x1, R25.reuse ;  /* 0x00000001ff2b1819 */ /* 0x100fe40000011619 */
[C-C-:B------:R-:W-:Y:S02]  /*5800*/  @P1 SHF.R.U64 R35, R24.reuse, 0x1, R25.reuse ;  /* 0x0000000118231819 */ /* 0x140fe40000001219 */
[----:B------:R-:W-:-:S02]  /*5810*/  @P1 SHF.L.U64.HI R33, R24, R57, R25 ;  /* 0x0000003918211219 */ /* 0x000fc40000010219 */
[-C--:B------:R-:W-:Y:S02]  /*5820*/  @P1 SHF.R.U32.HI R30, RZ, R28.reuse, R31 ;  /* 0x0000001cff1e1219 */ /* 0x080fe4000001161f */
[----:B------:R-:W-:Y:S02]  /*5830*/  @P1 LOP3.LUT R24, R32, R29, RZ, 0xfc, !PT ;  /* 0x0000001d20181212 */ /* 0x000fe400078efcff */
[-C--:B----4-:R-:W-:Y:S02]  /*5840*/  @P1 SHF.L.U32 R31, R26, R57.reuse, RZ ;  /* 0x000000391a1f1219 */ /* 0x090fe400000006ff */
[----:B------:R-:W-:Y:S01]  /*5850*/  @P1 SHF.R.U64 R42, R35, R28, R43 ;  /* 0x0000001c232a1219 */ /* 0x000fe2000000122b */
[----:B------:R-:W-:Y:S01]  /*5860*/  IMAD.SHL.U32 R32, R24, 0x4, RZ ;  /* 0x0000000418207824 */ /* 0x000fe200078e00ff */
[----:B------:R-:W-:Y:S02]  /*5870*/  @P1 LOP3.LUT R25, R33, R30, RZ, 0xfc, !PT ;  /* 0x0000001e21191212 */ /* 0x000fe400078efcff */
[----:B------:R-:W-:-:S02]  /*5880*/  @P1 SHF.L.U64.HI R29, R26, R57, R27 ;  /* 0x000000391a1d1219 */ /* 0x000fc4000001021b */
[----:B------:R-:W-:Y:S02]  /*5890*/  @P1 LOP3.LUT R26, R31, R42, RZ, 0xfc, !PT ;  /* 0x0000002a1f1a1212 */ /* 0x000fe400078efcff */
[----:B------:R-:W-:Y:S02]  /*58a0*/  @P1 SHF.R.U32.HI R28, RZ, R28, R43 ;  /* 0x0000001cff1c1219 */ /* 0x000fe4000001162b */
[----:B------:R-:W-:Y:S02]  /*58b0*/  SHF.L.U64.HI R33, R24, 0x2, R25 ;  /* 0x0000000218217819 */ /* 0x000fe40000010219 */
[----:B------:R-:W-:Y:S02]  /*58c0*/  SHF.L.W.U32.HI R24, R25, 0x2, R26 ;  /* 0x0000000219187819 */ /* 0x000fe40000010e1a */
[----:B------:R-:W-:Y:S02]  /*58d0*/  @P1 LOP3.LUT R27, R29, R28, RZ, 0xfc, !PT ;  /* 0x0000001c1d1b1212 */ /* 0x000fe400078efcff */
[----:B------:R-:W-:-:S02]  /*58e0*/  IADD3 RZ, P1, PT, RZ, -R32, RZ ;  /* 0x80000020ffff7210 */ /* 0x000fc40007f3e0ff */
[----:B------:R-:W-:Y:S02]  /*58f0*/  LOP3.LUT R25, RZ, R33, RZ, 0x33, !PT ;  /* 0x00000021ff197212 */ /* 0x000fe400078e33ff */
[----:B------:R-:W-:Y:S02]  /*5900*/  SHF.L.W.U32.HI R26, R26, 0x2, R27 ;  /* 0x000000021a1a7819 */ /* 0x000fe40000010e1b */
[----:B------:R-:W-:Y:S02]  /*5910*/  LOP3.LUT R29, RZ, R24, RZ, 0x33, !PT ;  /* 0x00000018ff1d7212 */ /* 0x000fe400078e33ff */
[----:B------:R-:W-:Y:S02]  /*5920*/  IADD3.X R28, P1, PT, RZ, R25, RZ, P1, !PT ;  /* 0x00000019ff1c7210 */ /* 0x000fe40000f3e4ff */
[----:B------:R-:W-:Y:S02]  /*5930*/  LOP3.LUT R25, RZ, R26, RZ, 0x33, !PT ;  /* 0x0000001aff197212 */ /* 0x000fe400078e33ff */
[----:B------:R-:W-:-:S02]  /*5940*/  IADD3.X R29, P2, PT, RZ, R29, RZ, P1, !PT ;  /* 0x0000001dff1d7210 */ /* 0x000fc40000f5e4ff */
[----:B------:R-:W-:-:S03]  /*5950*/  ISETP.GT.U32.AND P3, PT, R24, -0x1, PT ;  /* 0xffffffff1800780c */ /* 0x000fc60003f64070 */
[----:B------:R-:W-:Y:S01]  /*5960*/  IMAD.X R25, RZ, RZ, R25, P2 ;  /* 0x000000ffff197224 */ /* 0x000fe200010e0619 */
[----:B------:R-:W-:-:S04]  /*5970*/  ISETP.GT.AND.EX P1, PT, R26, -0x1, PT, P3 ;  /* 0xffffffff1a00780c */ /* 0x000fc80003f24330 */
[----:B------:R-:W-:Y:S02]  /*5980*/  SEL R25, R26, R25, P1 ;  /* 0x000000191a197207 */ /* 0x000fe40000800000 */
[----:B------:R-:W-:Y:S02]  /*5990*/  SEL R31, R24, R29, P1 ;  /* 0x0000001d181f7207 */ /* 0x000fe40000800000 */
[----:B------:R-:W-:Y:S02]  /*59a0*/  ISETP.NE.U32.AND P2, PT, R25, RZ, PT ;  /* 0x000000ff1900720c */ /* 0x000fe40003f45070 */
[----:B------:R-:W-:Y:S02]  /*59b0*/  SEL R33, R33, R28, P1 ;  /* 0x0000001c21217207 */ /* 0x000fe40000800000 */
[----:B------:R-:W-:Y:S01]  /*59c0*/  SEL R29, R31, R25, !P2 ;  /* 0x000000191f1d7207 */ /* 0x000fe20005000000 */
[----:B------:R-:W-:-:S05]  /*59d0*/  @!P1 IMAD.MOV R32, RZ, RZ, -R32 ;  /* 0x000000ffff209224 */ /* 0x000fca00078e0a20 */
[----:B------:R-:W1:Y:S02]  /*59e0*/  FLO.U32 R29, R29 ;  /* 0x0000001d001d7300 */ /* 0x000e6400000e0000 */
[C---:B-1----:R-:W-:Y:S02]  /*59f0*/  IADD3 R30, PT, PT, -R29.reuse, 0x1f, RZ ;  /* 0x0000001f1d1e7810 */ /* 0x042fe40007ffe1ff */
[----:B------:R-:W-:-:S03]  /*5a00*/  IADD3 R24, PT, PT, -R29, 0x3f, RZ ;  /* 0x0000003f1d187810 */ /* 0x000fc60007ffe1ff */
[----:B------:R-:W-:-:S05]  /*5a10*/  @P2 IMAD.MOV R24, RZ, RZ, R30 ;  /* 0x000000ffff182224 */ /* 0x000fca00078e021e */
[----:B------:R-:W-:-:S13]  /*5a20*/  ISETP.NE.AND P2, PT, R24, RZ, PT ;  /* 0x000000ff1800720c */ /* 0x000fda0003f45270 */
[----:B0-----:R-:W-:Y:S05]  /*5a30*/  @!P2 BRA `(.L_x_67) ;  /* 0x000000000028a947 */ /* 0x001fea0003800000 */
[--C-:B------:R-:W-:Y:S02]  /*5a40*/  SHF.R.U64 R30, R32, 0x1, R33.reuse ;  /* 0x00000001201e7819 */ /* 0x100fe40000001221 */
[C---:B------:R-:W-:Y:S02]  /*5a50*/  LOP3.LUT R28, R24.reuse, 0x3f, RZ, 0xc0, !PT ;  /* 0x0000003f181c7812 */ /* 0x040fe400078ec0ff */
[----:B------:R-:W-:Y:S02]  /*5a60*/  SHF.R.U32.HI R32, RZ, 0x1, R33 ;  /* 0x00000001ff207819 */ /* 0x000fe40000011621 */
[----:B------:R-:W-:Y:S02]  /*5a70*/  LOP3.LUT R29, R24, 0x3f, RZ, 0xc, !PT ;  /* 0x0000003f181d7812 */ /* 0x000fe400078e0cff */
[CC--:B------:R-:W-:Y:S02]  /*5a80*/  SHF.L.U64.HI R42, R31.reuse, R28.reuse, R25 ;  /* 0x0000001c1f2a7219 */ /* 0x0c0fe40000010219 */
[----:B------:R-:W-:-:S02]  /*5a90*/  SHF.L.U32 R28, R31, R28, RZ ;  /* 0x0000001c1f1c7219 */ /* 0x000fc400000006ff */
[-CC-:B------:R-:W-:Y:S02]  /*5aa0*/  SHF.R.U64 R25, R30, R29.reuse, R32.reuse ;  /* 0x0000001d1e197219 */ /* 0x180fe40000001220 */
[----:B------:R-:W-:Y:S02]  /*5ab0*/  SHF.R.U32.HI R29, RZ, R29, R32 ;  /* 0x0000001dff1d7219 */ /* 0x000fe40000011620 */
[----:B------:R-:W-:Y:S02]  /*5ac0*/  LOP3.LUT R31, R28, R25, RZ, 0xfc, !PT ;  /* 0x000000191c1f7212 */ /* 0x000fe400078efcff */
[----:B------:R-:W-:-:S07]  /*5ad0*/  LOP3.LUT R25, R42, R29, RZ, 0xfc, !PT ;  /* 0x0000001d2a197212 */ /* 0x000fce00078efcff */
.L_x_67:
[----:B------:R-:W-:Y:S05]  /*5ae0*/  BSYNC.RECONVERGENT B2 ;  /* 0x0000000000027941 */ /* 0x000fea0003800200 */
.L_x_66:
[----:B------:R-:W-:-:S04]  /*5af0*/  IMAD.WIDE.U32 R32, R31, 0x2168c235, RZ ;  /* 0x2168c2351f207825 */ /* 0x000fc800078e00ff */
[----:B------:R-:W-:Y:S01]  /*5b00*/  IMAD.MOV.U32 R28, RZ, RZ, R33 ;  /* 0x000000ffff1c7224 */ /* 0x000fe200078e0021 */
[----:B------:R-:W-:Y:S01]  /*5b10*/  IADD3 RZ, P2, PT, R32, R32, RZ ;  /* 0x0000002020ff7210 */ /* 0x000fe20007f5e0ff */
[----:B------:R-:W-:Y:S02]  /*5b20*/  IMAD.MOV.U32 R29, RZ, RZ, RZ ;  /* 0x000000ffff1d7224 */ /* 0x000fe400078e00ff */
[----:B------:R-:W-:-:S04]  /*5b30*/  IMAD.HI.U32 R30, R25, -0x36f0255e, RZ ;  /* 0xc90fdaa2191e7827 */ /* 0x000fc800078e00ff */
[----:B------:R-:W-:-:S04]  /*5b40*/  IMAD.WIDE.U32 R28, R31, -0x36f0255e, R28 ;  /* 0xc90fdaa21f1c7825 */ /* 0x000fc800078e001c */
[C---:B------:R-:W-:Y:S02]  /*5b50*/  IMAD R31, R25.reuse, -0x36f0255e, RZ ;  /* 0xc90fdaa2191f7824 */ /* 0x040fe400078e02ff */
[----:B------:R-:W-:-:S04]  /*5b60*/  IMAD.WIDE.U32 R28, P3, R25, 0x2168c235, R28 ;  /* 0x2168c235191c7825 */ /* 0x000fc8000786001c */
[----:B------:R-:W-:Y:S01]  /*5b70*/  IMAD.X R25, RZ, RZ, R30, P3 ;  /* 0x000000ffff197224 */ /* 0x000fe200018e061e */
[----:B------:R-:W-:Y:S02]  /*5b80*/  IADD3 R29, P3, PT, R31, R29, RZ ;  /* 0x0000001d1f1d7210 */ /* 0x000fe40007f7e0ff */
[----:B------:R-:W-:Y:S02]  /*5b90*/  IADD3.X RZ, P2, PT, R28, R28, RZ, P2, !PT ;  /* 0x0000001c1cff7210 */ /* 0x000fe4000175e4ff */
[C---:B------:R-:W-:Y:S01]  /*5ba0*/  ISETP.GT.U32.AND P4, PT, R29.reuse, RZ, PT ;  /* 0x000000ff1d00720c */ /* 0x040fe20003f84070 */
[----:B------:R-:W-:Y:S01]  /*5bb0*/  IMAD.X R25, RZ, RZ, R25, P3 ;  /* 0x000000ffff197224 */ /* 0x000fe200018e0619 */
[----:B------:R-:W-:-:S04]  /*5bc0*/  IADD3.X R28, P3, PT, R29, R29, RZ, P2, !PT ;  /* 0x0000001d1d1c7210 */ /* 0x000fc8000177e4ff */
[C---:B------:R-:W-:Y:S01]  /*5bd0*/  ISETP.GT.AND.EX P2, PT, R25.reuse, RZ, PT, P4 ;  /* 0x000000ff1900720c */ /* 0x040fe20003f44340 */
[----:B------:R-:W-:-:S03]  /*5be0*/  IMAD.X R30, R25, 0x1, R25, P3 ;  /* 0x00000001191e7824 */ /* 0x000fc600018e0619 */
[----:B------:R-:W-:Y:S02]  /*5bf0*/  SEL R28, R28, R29, P2 ;  /* 0x0000001d1c1c7207 */ /* 0x000fe40001000000 */
[----:B------:R-:W-:Y:S02]  /*5c00*/  SEL R29, R30, R25, P2 ;  /* 0x000000191e1d7207 */ /* 0x000fe40001000000 */
[----:B------:R-:W-:Y:S02]  /*5c10*/  IADD3 R28, P3, PT, R28, 0x1, RZ ;  /* 0x000000011c1c7810 */ /* 0x000fe40007f7e0ff */
[----:B------:R-:W-:Y:S02]  /*5c20*/  SEL R31, RZ, 0xffffffff, !P2 ;  /* 0xffffffffff1f7807 */ /* 0x000fe40005000000 */
[----:B------:R-:W-:Y:S01]  /*5c30*/  LOP3.LUT P2, R25, R45, 0x80000000, RZ, 0xc0, !PT ;  /* 0x800000002d197812 */ /* 0x000fe2000784c0ff */
[----:B------:R-:W-:Y:S02]  /*5c40*/  IMAD.X R29, RZ, RZ, R29, P3 ;  /* 0x000000ffff1d7224 */ /* 0x000fe400018e061d */
[----:B------:R-:W-:Y:S01]  /*5c50*/  IMAD.IADD R30, R31, 0x1, -R24 ;  /* 0x000000011f1e7824 */ /* 0x000fe200078e0a18 */
[----:B------:R-:W-:-:S02]  /*5c60*/  SHF.R.U32.HI R31, RZ, 0x1e, R27 ;  /* 0x0000001eff1f7819 */ /* 0x000fc4000001161b */
[----:B------:R-:W-:Y:S01]  /*5c70*/  SHF.R.U64 R28, R28, 0xa, R29 ;  /* 0x0000000a1c1c7819 */ /* 0x000fe2000000121d */
[----:B------:R-:W-:Y:S01]  /*5c80*/  IMAD.SHL.U32 R27, R30, 0x100000, RZ ;  /* 0x001000001e1b7824 */ /* 0x000fe200078e00ff */
[----:B------:R-:W-:Y:S02]  /*5c90*/  @!P1 LOP3.LUT R25, R25, 0x80000000, RZ, 0x3c, !PT ;  /* 0x8000000019199812 */ /* 0x000fe400078e3cff */
[----:B------:R-:W-:-:S04]  /*5ca0*/  IADD3 R28, P3, PT, R28, 0x1, RZ ;  /* 0x000000011c1c7810 */ /* 0x000fc80007f7e0ff */
[----:B------:R-:W-:-:S04]  /*5cb0*/  LEA.HI.X R29, R29, RZ, RZ, 0x16, P3 ;  /* 0x000000ff1d1d7211 */ /* 0x000fc800018fb4ff */
[--C-:B------:R-:W-:Y:S02]  /*5cc0*/  SHF.R.U64 R24, R28, 0x1, R29.reuse ;  /* 0x000000011c187819 */ /* 0x100fe4000000121d */
[----:B------:R-:W-:Y:S02]  /*5cd0*/  SHF.R.U32.HI R28, RZ, 0x1, R29 ;  /* 0x00000001ff1c7819 */ /* 0x000fe4000001161d */
[----:B------:R-:W-:Y:S02]  /*5ce0*/  IADD3 R42, P3, P4, RZ, RZ, R24 ;  /* 0x000000ffff2a7210 */ /* 0x000fe40007c7e018 */
[----:B------:R-:W-:Y:S02]  /*5cf0*/  LEA.HI R24, R26, R31, RZ, 0x1 ;  /* 0x0000001f1a187211 */ /* 0x000fe400078f08ff */
[----:B------:R-:W-:-:S03]  /*5d00*/  IADD3.X R26, PT, PT, R27, 0x3fe00000, R28, P3, P4 ;  /* 0x3fe000001b1a7810 */ /* 0x000fc60001fe841c */
[----:B------:R-:W-:Y:S01]  /*5d10*/  @P2 IMAD.MOV R24, RZ, RZ, -R24 ;  /* 0x000000ffff182224 */ /* 0x000fe200078e0a18 */
[----:B------:R-:W-:-:S07]  /*5d20*/  LOP3.LUT R45, R26, R25, RZ, 0xfc, !PT ;  /* 0x000000191a2d7212 */ /* 0x000fce00078efcff */
.L_x_61:
[----:B------:R-:W-:Y:S02]  /*5d30*/  IMAD.MOV.U32 R35, RZ, RZ, 0x0 ;  /* 0x00000000ff237424 */ /* 0x000fe400078e00ff */
[----:B------:R-:W-:Y:S02]  /*5d40*/  IMAD.MOV.U32 R43, RZ, RZ, R45 ;  /* 0x000000ffff2b7224 */ /* 0x000fe400078e002d */
[----:B------:R-:W-:Y:S05]  /*5d50*/  RET.REL.NODEC R34 `(_Z3calPd) ;  /* 0xffffffa022a87950 */ /* 0x000fea0003c3ffff */
.L_x_68:
[----:B------:R-:W-:-:S00]  /*5d60*/  BRA `(.L_x_68) ;  /* 0xfffffffc00fc7947 */ /* 0x000fc0000383ffff */
[----:B------:R-:W-:-:S00]  /*5d70*/  NOP ;  /* 0x0000000000007918 */ /* 0x000fc00000000000 */
        /* <DEDUP_REMOVED lines=8> */
.L_x_114:


//--------------------- .text._Z4testff           --------------------------
	.section	.text._Z4testff,"ax",@progbits
	.align	128
        .global         _Z4testff
        .type           _Z4testff,@function
        .size           _Z4testff,(.L_x_117 - _Z4testff)
        .other          _Z4testff,@"STO_CUDA_ENTRY STV_DEFAULT"
_Z4testff:
.text._Z4testff:
[----:B------:R-:W0:Y:S01]  /*0000*/  LDC R1, c[0x0][0x37c] ;  /* 0x0000df00ff017b82 */ /* 0x000e220000000800 */
[----:B------:R-:W1:Y:S01]  /*0010*/  LDCU.64 UR6, c[0x0][0x380] ;  /* 0x00007000ff0677ac */ /* 0x000e620008000a00 */
[----:B0-----:R-:W-:Y:S01]  /*0020*/  VIADD R1, R1, 0xffffffc0 ;  /* 0xffffffc001017836 */ /* 0x001fe20000000000 */
[----:B------:R-:W-:Y:S01]  /*0030*/  MOV R0, 0x120 ;  /* 0x0000012000007802 */ /* 0x000fe20000000f00 */
[----:B------:R-:W-:Y:S01]  /*0040*/  IMAD.MOV.U32 R34, RZ, RZ, RZ ;  /* 0x000000ffff227224 */ /* 0x000fe200078e00ff */
[----:B------:R-:W0:Y:S01]  /*0050*/  LDCU UR36, c[0x0][0x2f8] ;  /* 0x00005f00ff2477ac */ /* 0x000e220008000800 */
[----:B------:R-:W-:Y:S01]  /*0060*/  IMAD.MOV.U32 R35, RZ, RZ, 0x40000000 ;  /* 0x40000000ff237424 */ /* 0x000fe200078e00ff */
[----:B------:R-:W-:Y:S01]  /*0070*/  R2UR UR4, R1 ;  /* 0x00000000010472ca */ /* 0x000fe200000e0000 */
[----:B------:R-:W2:Y:S01]  /*0080*/  LDCU UR37, c[0x0][0x2fc] ;  /* 0x00005f80ff2577ac */ /* 0x000ea20008000800 */
[----:B------:R-:W-:Y:S01]  /*0090*/  UMOV UR5, 0x3fe00000 ;  /* 0x3fe0000000057882 */ /* 0x000fe20000000000 */
[----:B-1----:R-:W1:Y:S10]  /*00a0*/  F2F.F64.F32 R2, UR7 ;  /* 0x0000000700027d10 */ /* 0x002e740008201800 */
[----:B0-----:R-:W-:-:S03]  /*00b0*/  UIADD3 UR36, UP0, UPT, UR4, UR36, URZ ;  /* 0x0000002404247290 */ /* 0x001fc6000ff1e0ff */
[----:B------:R-:W-:Y:S01]  /*00c0*/  UMOV UR4, URZ ;  /* 0x000000ff00047c82 */ /* 0x000fe20008000000 */
[----:B------:R-:W0:Y:S01]  /*00d0*/  F2F.F64.F32 R28, UR6 ;  /* 0x00000006001c7d10 */ /* 0x000e220008201800 */
[----:B--2---:R-:W-:Y:S01]  /*00e0*/  UIADD3.X UR37, UPT, UPT, URZ, UR37, URZ, UP0, !UPT ;  /* 0x00000025ff257290 */ /* 0x004fe200087fe4ff */
[----:B-1----:R-:W-:Y:S02]  /*00f0*/  R2UR UR8, R2 ;  /* 0x00000000020872ca */ /* 0x002fe400000e0000 */
[----:B------:R-:W-:-:S15]  /*0100*/  R2UR UR9, R3 ;  /* 0x00000000030972ca */ /* 0x000fde00000e0000 */
[----:B0-----:R-:W-:Y:S05]  /*0110*/  CALL.REL.NOINC `($_Z4testff$__internal_accurate_pow) ;  /* 0x0000004400e47944 */ /* 0x001fea0003c00000 */
[----:B------:R-:W-:Y:S01]  /*0120*/  DMUL R42, R28, UR8 ;  /* 0x000000081c2a7c28 */ /* 0x000fe20008000000 */
[----:B------:R-:W-:Y:S01]  /*0130*/  IMAD.MOV.U32 R26, RZ, RZ, R13 ;  /* 0x000000ffff1a7224 */ /* 0x000fe200078e000d */
[----:B------:R-:W-:Y:S01]  /*0140*/  MOV R0, 0x190 ;  /* 0x0000019000007802 */ /* 0x000fe20000000f00 */
[----:B------:R-:W-:Y:S01]  /*0150*/  IMAD.MOV.U32 R27, RZ, RZ, R12 ;  /* 0x000000ffff1b7224 */ /* 0x000fe200078e000c */
[----:B------:R-:W-:-:S04]  /*0160*/  UMOV UR5, 0x3fe00000 ;  /* 0x3fe0000000057882 */ /* 0x000fc80000000000 */
[----:B------:R-:W-:-:S11]  /*0170*/  DADD R34, -RZ, |R42| ;  /* 0x00000000ff227229 */ /* 0x000fd6000000052a */
[----:B------:R-:W-:Y:S05]  /*0180*/  CALL.REL.NOINC `($_Z4testff$__internal_accurate_pow) ;  /* 0x0000004400c87944 */ /* 0x000fea0003c00000 */
[C---:B------:R-:W-:Y:S01]  /*0190*/  DADD R2, R42.reuse, 0.5 ;  /* 0x3fe000002a027429 */ /* 0x040fe20000000000 */
[----:B------:R-:W-:Y:S01]  /*01a0*/  ISETP.GE.AND P1, PT, R43, RZ, PT ;  /* 0x000000ff2b00720c */ /* 0x000fe20003f26270 */
[----:B------:R-:W-:-:S03]  /*01b0*/  DSETP.NEU.AND P0, PT, R42, RZ, PT ;  /* 0x000000ff2a00722a */ /* 0x000fc60003f0d000 */
[----:B------:R-:W-:-:S05]  /*01c0*/  FSEL R0, R12, -QNAN , P1 ;  /* 0xfff800000c007808 */ /* 0x000fca0000800000 */
[----:B------:R-:W-:Y:S02]  /*01d0*/  LOP3.LUT R2, R3, 0x7ff00000, RZ, 0xc0, !PT ;  /* 0x7ff0000003027812 */ /* 0x000fe400078ec0ff */
        /* <DEDUP_REMOVED lines=12> */
.L_x_69:
[----:B------:R-:W-:Y:S01]  /*02a0*/  FSEL R0, R2, RZ, P1 ;  /* 0x000000ff02007208 */ /* 0x000fe20000800000 */
[----:B------:R-:W-:Y:S01]  /*02b0*/  UMOV UR6, 0xfefa39ef ;  /* 0xfefa39ef00067882 */ /* 0x000fe20000000000 */
[----:B------:R-:W-:Y:S01]  /*02c0*/  FSEL R2, R3, 1.875, P1 ;  /* 0x3ff0000003027808 */ /* 0x000fe20000800000 */
[----:B------:R-:W-:Y:S01]  /*02d0*/  UMOV UR7, 0x3fe62e42 ;  /* 0x3fe62e4200077882 */ /* 0x000fe20000000000 */
[----:B------:R-:W-:Y:S01]  /*02e0*/  R2UR UR10, R0 ;  /* 0x00000000000a72ca */ /* 0x000fe200000e0000 */
[----:B------:R-:W0:Y:S01]  /*02f0*/  LDCU.64 UR14, c[0x0][0x358] ;  /* 0x00006b00ff0e77ac */ /* 0x000e220008000a00 */
[----:B------:R-:W-:Y:S01]  /*0300*/  R2UR UR11, R2 ;  /* 0x00000000020b72ca */ /* 0x000fe200000e0000 */
[----:B------:R-:W-:-:S12]  /*0310*/  DMUL R2, RZ, R26 ;  /* 0x0000001aff027228 */ /* 0x000fd80000000000 */
[----:B------:R-:W-:Y:S01]  /*0320*/  DMUL R6, R2, UR10 ;  /* 0x0000000a02067c28 */ /* 0x000fe20008000000 */
[----:B------:R-:W-:Y:S02]  /*0330*/  IMAD.MOV.U32 R2, RZ, RZ, 0x652b82fe ;  /* 0x652b82feff027424 */ /* 0x000fe400078e00ff */
[----:B------:R-:W-:-:S06]  /*0340*/  IMAD.MOV.U32 R3, RZ, RZ, 0x3ff71547 ;  /* 0x3ff71547ff037424 */ /* 0x000fcc00078e00ff */
[----:B------:R-:W-:Y:S01]  /*0350*/  DFMA R8, R6, R2, 6.75539944105574400000e+15 ;  /* 0x433800000608742b */ /* 0x000fe20000000002 */
[----:B------:R-:W-:-:S07]  /*0360*/  FSETP.GEU.AND P0, PT, |R7|, 4.1917929649353027344, PT ;  /* 0x4086232b0700780b */ /* 0x000fce0003f0e200 */
        /* <DEDUP_REMOVED lines=37> */
[----:B------:R-:W-:-:S04]  /*05c0*/  DMUL R16, R16, UR10 ;  /* 0x0000000a10107c28 */ /* 0x000fc80008000000 */
[----:B------:R-:W-:-:S04]  /*05d0*/  DFMA R2, R4, R2, 1 ;  /* 0x3ff000000402742b */ /* 0x000fc80000000002 */
[----:B------:R-:W-:-:S04]  /*05e0*/  DSETP.NEU.AND P2, PT, |R16|, +INF , PT ;  /* 0x7ff000001000742a */ /* 0x000fc80003f4d200 */
[----:B------:R-:W-:-:S10]  /*05f0*/  DFMA R2, R4, R2, 1 ;  /* 0x3ff000000402742b */ /* 0x000fd40000000002 */
[----:B------:R-:W-:Y:S01]  /*0600*/  @!P2 DMUL R12, RZ, R16 ;  /* 0x00000010ff0ca228 */ /* 0x000fe20000000000 */
[----:B------:R-:W-:Y:S02]  /*0610*/  IMAD R23, R8, 0x100000, R3 ;  /* 0x0010000008177824 */ /* 0x000fe400078e0203 */
[----:B------:R-:W-:Y:S01]  /*0620*/  IMAD.MOV.U32 R22, RZ, RZ, R2 ;  /* 0x000000ffff167224 */ /* 0x000fe200078e0002 */
[----:B0-----:R-:W-:Y:S07]  /*0630*/  @!P0 BRA `(.L_x_70) ;  /* 0x0000000000388947 */ /* 0x001fee0003800000 */
[----:B------:R-:W-:Y:S01]  /*0640*/  FSETP.GEU.AND P1, PT, |R7|, 4.2275390625, PT ;  /* 0x408748000700780b */ /* 0x000fe20003f2e200 */
[C---:B------:R-:W-:Y:S02]  /*0650*/  DADD R4, R6.reuse, +INF ;  /* 0x7ff0000006047429 */ /* 0x040fe40000000000 */
[----:B------:R-:W-:-:S08]  /*0660*/  DSETP.GEU.AND P0, PT, R6, RZ, PT ;  /* 0x000000ff0600722a */ /* 0x000fd00003f0e000 */
[----:B------:R-:W-:Y:S02]  /*0670*/  FSEL R22, R4, RZ, P0 ;  /* 0x000000ff04167208 */ /* 0x000fe40000000000 */
[----:B------:R-:W-:Y:S01]  /*0680*/  FSEL R23, R5, RZ, P0 ;  /* 0x000000ff05177208 */ /* 0x000fe20000000000 */
[----:B------:R-:W-:Y:S06]  /*0690*/  @P1 BRA `(.L_x_70) ;  /* 0x0000000000201947 */ /* 0x000fec0003800000 */
[----:B------:R-:W-:Y:S01]  /*06a0*/  LEA.HI R0, R8, R8, RZ, 0x1 ;  /* 0x0000000808007211 */ /* 0x000fe200078f08ff */
[----:B------:R-:W-:Y:S02]  /*06b0*/  IMAD.MOV.U32 R22, RZ, RZ, R2 ;  /* 0x000000ffff167224 */ /* 0x000fe400078e0002 */
[----:B------:R-:W-:Y:S01]  /*06c0*/  IMAD.MOV.U32 R2, RZ, RZ, RZ ;  /* 0x000000ffff027224 */ /* 0x000fe200078e00ff */
[----:B------:R-:W-:-:S05]  /*06d0*/  SHF.R.S32.HI R23, RZ, 0x1, R0 ;  /* 0x00000001ff177819 */ /* 0x000fca0000011400 */
[----:B------:R-:W-:Y:S02]  /*06e0*/  IMAD.IADD R8, R8, 0x1, -R23 ;  /* 0x0000000108087824 */ /* 0x000fe400078e0a17 */
[----:B------:R-:W-:-:S03]  /*06f0*/  IMAD R23, R23, 0x100000, R3 ;  /* 0x0010000017177824 */ /* 0x000fc600078e0203 */
[----:B------:R-:W-:-:S06]  /*0700*/  LEA R3, R8, 0x3ff00000, 0x14 ;  /* 0x3ff0000008037811 */ /* 0x000fcc00078ea0ff */
[----:B------:R-:W-:-:S11]  /*0710*/  DMUL R22, R22, R2 ;  /* 0x0000000216167228 */ /* 0x000fd60000000000 */
.L_x_70:
[----:B------:R-:W-:Y:S01]  /*0720*/  @!P2 IMAD.MOV.U32 R0, RZ, RZ, 0x1 ;  /* 0x00000001ff00a424 */ /* 0x000fe200078e00ff */
[----:B------:R-:W-:Y:S06]  /*0730*/  @!P2 BRA `(.L_x_71) ;  /* 0x000000000054a947 */ /* 0x000fec0003800000 */
[----:B------:R-:W-:Y:S01]  /*0740*/  UMOV UR6, 0x6dc9c883 ;  /* 0x6dc9c88300067882 */ /* 0x000fe20000000000 */
[----:B------:R-:W-:Y:S01]  /*0750*/  UMOV UR7, 0x3fe45f30 ;  /* 0x3fe45f3000077882 */ /* 0x000fe20000000000 */
[C---:B------:R-:W-:Y:S02]  /*0760*/  DSETP.GE.AND P0, PT, |R16|.reuse, 2.14748364800000000000e+09, PT ;  /* 0x41e000001000742a */ /* 0x040fe40003f06200 */
[----:B------:R-:W-:Y:S01]  /*0770*/  DMUL R2, R16, UR6 ;  /* 0x0000000610027c28 */ /* 0x000fe20008000000 */
[----:B------:R-:W-:Y:S01]  /*0780*/  UMOV UR6, 0x54442d18 ;  /* 0x54442d1800067882 */ /* 0x000fe20000000000 */
[----:B------:R-:W-:-:S04]  /*0790*/  UMOV UR7, 0x3ff921fb ;  /* 0x3ff921fb00077882 */ /* 0x000fc80000000000 */
        /* <DEDUP_REMOVED lines=13> */
[----:B------:R-:W-:Y:S05]  /*0870*/  CALL.REL.NOINC `($_Z4testff$__internal_trig_reduction_slowpathd) ;  /* 0x0000004800d07944 */ /* 0x000fea0003c00000 */
.L_x_72:
[----:B------:R-:W-:-:S07]  /*0880*/  VIADD R0, R0, 0x1 ;  /* 0x0000000100007836 */ /* 0x000fce0000000000 */
.L_x_71:
[----:B------:R-:W0:Y:S01]  /*0890*/  LDCU.64 UR6, c[0x4][0x18] ;  /* 0x01000300ff0677ac */ /* 0x000e220008000a00 */
[----:B------:R-:W-:-:S05]  /*08a0*/  IMAD.SHL.U32 R2, R0, 0x40, RZ ;  /* 0x0000004000027824 */ /* 0x000fca00078e00ff */
[----:B------:R-:W-:-:S04]  /*08b0*/  LOP3.LUT R2, R2, 0x40, RZ, 0xc0, !PT ;  /* 0x0000004002027812 */ /* 0x000fc800078ec0ff */
[----:B0-----:R-:W-:-:S05]  /*08c0*/  IADD3 R2, P0, PT, R2, UR6, RZ ;  /* 0x0000000602027c10 */ /* 0x001fca000ff1e0ff */
        /* <DEDUP_REMOVED lines=9> */
[----:B------:R-:W-:-:S03]  /*0960*/  DMUL R14, R12, R12 ;  /* 0x0000000c0c0e7228 */ /* 0x000fc60000000000 */
        /* <DEDUP_REMOVED lines=39> */
.L_x_73:
        /* <DEDUP_REMOVED lines=10> */
[----:B------:R-:W-:Y:S01]  /*0c80*/  DMUL R24, R22, R24 ;  /* 0x0000001816187228 */ /* 0x000fe20000000000 */
[----:B------:R-:W-:Y:S01]  /*0c90*/  IMAD.MOV.U32 R21, RZ, RZ, 0x3da8ff83 ;  /* 0x3da8ff83ff157424 */ /* 0x000fe200078e00ff */
[----:B------:R-:W-:Y:S01]  /*0ca0*/  ISETP.NE.U32.AND P0, PT, R14, 0x1, PT ;  /* 0x000000010e00780c */ /* 0x000fe20003f05070 */
[----:B------:R-:W-:Y:S01]  /*0cb0*/  DMUL R14, R12, R12 ;  /* 0x0000000c0c0e7228 */ /* 0x000fe20000000000 */
[----:B------:R-:W-:-:S02]  /*0cc0*/  UMOV UR5, 0x3fe00000 ;  /* 0x3fe0000000057882 */ /* 0x000fc40000000000 */
[----:B------:R-:W-:Y:S02]  /*0cd0*/  FSEL R20, R20, -8.06006814911005101289e+34, !P0 ;  /* 0xf9785eba14147808 */ /* 0x000fe40004000000 */
[----:B------:R-:W-:-:S06]  /*0ce0*/  FSEL R21, -R21, 0.11223486810922622681, !P0 ;  /* 0x3de5db6515157808 */ /* 0x000fcc0004000100 */
[----:B--2---:R-:W-:-:S08]  /*0cf0*/  DFMA R16, R14, R20, R16 ;  /* 0x000000140e10722b */ /* 0x004fd00000000010 */
[----:B------:R-:W-:Y:S02]  /*0d00*/  DFMA R16, R14, R16, R18 ;  /* 0x000000100e10722b */ /* 0x000fe40000000012 */
[----:B------:R-:W-:-:S06]  /*0d10*/  DADD R18, -R42, UR8 ;  /* 0x000000082a127e29 */ /* 0x000fcc0008000100 */
[----:B---3--:R-:W-:Y:S02]  /*0d20*/  DFMA R8, R14, R16, R8 ;  /* 0x000000100e08722b */ /* 0x008fe40000000008 */
[----:B------:R-:W-:-:S06]  /*0d30*/  DADD R34, -RZ, |R18| ;  /* 0x00000000ff227229 */ /* 0x000fcc0000000512 */
[----:B------:R-:W-:-:S08]  /*0d40*/  DFMA R8, R14, R8, R10 ;  /* 0x000000080e08722b */ /* 0x000fd0000000000a */
[----:B----4-:R-:W-:-:S08]  /*0d50*/  DFMA R4, R14, R8, R4 ;  /* 0x000000080e04722b */ /* 0x010fd00000000004 */
[----:B------:R-:W-:-:S08]  /*0d60*/  DFMA R4, R14, R4, R6 ;  /* 0x000000040e04722b */ /* 0x000fd00000000006 */
[----:B------:R-:W-:Y:S02]  /*0d70*/  DFMA R12, R4, R12, R12 ;  /* 0x0000000c040c722b */ /* 0x000fe4000000000c */
[----:B------:R-:W-:-:S10]  /*0d80*/  DFMA R4, R14, R4, 1 ;  /* 0x3ff000000e04742b */ /* 0x000fd40000000004 */
[----:B------:R-:W-:Y:S02]  /*0d90*/  FSEL R4, R4, R12, !P0 ;  /* 0x0000000c04047208 */ /* 0x000fe40004000000 */
[----:B------:R-:W-:Y:S02]  /*0da0*/  FSEL R5, R5, R13, !P0 ;  /* 0x0000000d05057208 */ /* 0x000fe40004000000 */
[----:B------:R-:W-:Y:S02]  /*0db0*/  LOP3.LUT P0, RZ, R0, 0x2, RZ, 0xc0, !PT ;  /* 0x0000000200ff7812 */ /* 0x000fe4000780c0ff */
[----:B------:R-:W-:Y:S02]  /*0dc0*/  MOV R0, 0xe20 ;  /* 0x00000e2000007802 */ /* 0x000fe40000000f00 */
[----:B------:R-:W-:-:S10]  /*0dd0*/  DADD R2, RZ, -R4 ;  /* 0x00000000ff027229 */ /* 0x000fd40000000804 */
[----:B------:R-:W-:Y:S02]  /*0de0*/  FSEL R2, R4, R2, !P0 ;  /* 0x0000000204027208 */ /* 0x000fe40004000000 */
[----:B------:R-:W-:-:S06]  /*0df0*/  FSEL R3, R5, R3, !P0 ;  /* 0x0000000305037208 */ /* 0x000fcc0004000000 */
[----:B------:R-:W-:-:S11]  /*0e00*/  DMUL R22, R22, R2 ;  /* 0x0000000216167228 */ /* 0x000fd60000000000 */
        /* <DEDUP_REMOVED lines=18> */
.L_x_74:
[----:B------:R-:W-:Y:S01]  /*0f30*/  FSEL R0, R2, RZ, P1 ;  /* 0x000000ff02007208 */ /* 0x000fe20000800000 */
[----:B------:R-:W-:Y:S01]  /*0f40*/  IMAD.MOV.U32 R14, RZ, RZ, 0x47ae147b ;  /* 0x47ae147bff0e7424 */ /* 0x000fe200078e00ff */
[----:B------:R-:W-:Y:S01]  /*0f50*/  FSEL R2, R3, 1.875, P1 ;  /* 0x3ff0000003027808 */ /* 0x000fe20000800000 */
[----:B------:R-:W-:Y:S01]  /*0f60*/  IMAD.MOV.U32 R15, RZ, RZ, 0x3f947ae1 ;  /* 0x3f947ae1ff0f7424 */ /* 0x000fe200078e00ff */
[----:B------:R-:W-:Y:S01]  /*0f70*/  R2UR UR12, R0 ;  /* 0x00000000000c72ca */ /* 0x000fe200000e0000 */
[----:B------:R-:W-:Y:S01]  /*0f80*/  UMOV UR6, 0x47ae147b ;  /* 0x47ae147b00067882 */ /* 0x000fe20000000000 */
[----:B------:R-:W-:Y:S01]  /*0f90*/  R2UR UR13, R2 ;  /* 0x00000000020d72ca */ /* 0x000fe200000e0000 */
[----:B------:R-:W-:Y:S01]  /*0fa0*/  UMOV UR7, 0x3f947ae1 ;  /* 0x3f947ae100077882 */ /* 0x000fe20000000000 */
[----:B------:R-:W-:Y:S01]  /*0fb0*/  IMAD.MOV.U32 R32, RZ, RZ, 0x652b82fe ;  /* 0x652b82feff207424 */ /* 0x000fe200078e00ff */
[----:B------:R-:W-:Y:S01]  /*0fc0*/  DMUL R10, R26, -UR6 ;  /* 0x800000061a0a7c28 */ /* 0x000fe20008000000 */
[----:B------:R-:W-:Y:S01]  /*0fd0*/  IMAD.MOV.U32 R33, RZ, RZ, 0x3ff71547 ;  /* 0x3ff71547ff217424 */ /* 0x000fe200078e00ff */
[----:B------:R-:W-:Y:S01]  /*0fe0*/  DMUL R2, RZ, UR10 ;  /* 0x0000000aff027c28 */ /* 0x000fe20008000000 */
[----:B------:R-:W-:Y:S01]  /*0ff0*/  UMOV UR6, 0xfefa39ef ;  /* 0xfefa39ef00067882 */ /* 0x000fe20000000000 */
[----:B------:R-:W-:Y:S01]  /*1000*/  UMOV UR7, 0x3fe62e42 ;  /* 0x3fe62e4200077882 */ /* 0x000fe20000000000 */
[----:B------:R-:W-:Y:S01]  /*1010*/  UMOV UR16, 0x3b39803f ;  /* 0x3b39803f00107882 */ /* 0x000fe20000000000 */
[----:B------:R-:W-:Y:S01]  /*1020*/  UMOV UR17, 0x3c7abc9e ;  /* 0x3c7abc9e00117882 */ /* 0x000fe20000000000 */
[----:B------:R-:W-:Y:S01]  /*1030*/  IMAD.MOV.U32 R40, RZ, RZ, -0x35dec16 ;  /* 0xfca213eaff287424 */ /* 0x000fe200078e00ff */
[----:B------:R-:W-:Y:S01]  /*1040*/  UMOV UR18, 0x69ce2bdf ;  /* 0x69ce2bdf00127882 */ /* 0x000fe20000000000 */
[----:B------:R-:W-:Y:S01]  /*1050*/  IMAD.MOV.U32 R41, RZ, RZ, 0x3e928af3 ;  /* 0x3e928af3ff297424 */ /* 0x000fe200078e00ff */
[----:B------:R-:W-:Y:S01]  /*1060*/  DMUL R6, R14, -UR12 ;  /* 0x8000000c0e067c28 */ /* 0x000fe20008000000 */
[----:B------:R-:W-:Y:S01]  /*1070*/  UMOV UR19, 0x3e5ade15 ;  /* 0x3e5ade1500137882 */ /* 0x000fe20000000000 */
[----:B------:R-:W-:Y:S01]  /*1080*/  DMUL R10, R10, UR12 ;  /* 0x0000000c0a0a7c28 */ /* 0x000fe20008000000 */
[----:B------:R-:W-:Y:S01]  /*1090*/  UMOV UR20, 0x62401315 ;  /* 0x6240131500147882 */ /* 0x000fe20000000000 */
[----:B------:R-:W-:Y:S01]  /*10a0*/  DMUL R2, R26, R2 ;  /* 0x000000021a027228 */ /* 0x000fe20000000000 */
[----:B------:R-:W-:-:S03]  /*10b0*/  UMOV UR21, 0x3ec71dee ;  /* 0x3ec71dee00157882 */ /* 0x000fc60000000000 */
[----:B------:R-:W-:Y:S02]  /*10c0*/  DMUL R6, R26, R6 ;  /* 0x000000061a067228 */ /* 0x000fe40000000000 */
[----:B------:R-:W-:Y:S02]  /*10d0*/  DFMA R12, R10, R32, 6.75539944105574400000e+15 ;  /* 0x433800000a0c742b */ /* 0x000fe40000000020 */
[----:B------:R-:W-:-:S04]  /*10e0*/  FSETP.GEU.AND P0, PT, |R11|, 4.1917929649353027344, PT ;  /* 0x4086232b0b00780b */ /* 0x000fc80003f0e200 */
[----:B------:R-:W-:Y:S02]  /*10f0*/  DFMA R8, R6, R32, 6.75539944105574400000e+15 ;  /* 0x433800000608742b */ /* 0x000fe40000000020 */
[----:B------:R-:W-:Y:S01]  /*1100*/  DADD R20, R12, -6.75539944105574400000e+15 ;  /* 0xc33800000c147429 */ /* 0x000fe20000000000 */
[----:B------:R-:W-:-:S05]  /*1110*/  FSETP.GEU.AND P2, PT, |R7|, 4.1917929649353027344, PT ;  /* 0x4086232b0700780b */ /* 0x000fca0003f4e200 */
[----:B------:R-:W-:Y:S02]  /*1120*/  DADD R16, R8, -6.75539944105574400000e+15 ;  /* 0xc338000008107429 */ /* 0x000fe40000000000 */
[----:B------:R-:W-:-:S06]  /*1130*/  DFMA R4, R20, -UR6, R10 ;  /* 0x8000000614047c2b */ /* 0x000fcc000800000a */
[----:B------:R-:W-:Y:S02]  /*1140*/  DFMA R30, R16, -UR6, R6 ;  /* 0x80000006101e7c2b */ /* 0x000fe40008000006 */
[----:B------:R-:W-:Y:S02]  /*1150*/  DFMA R20, R20, -UR16, R4 ;  /* 0x8000001014147c2b */ /* 0x000fe40008000004 */
[----:B------:R-:W-:-:S04]  /*1160*/  DFMA R4, R2, R32, 6.75539944105574400000e+15 ;  /* 0x433800000204742b */ /* 0x000fc80000000020 */
[----:B------:R-:W-:Y:S02]  /*1170*/  DFMA R16, R16, -UR16, R30 ;  /* 0x8000001010107c2b */ /* 0x000fe4000800001e */
[----:B------:R-:W-:Y:S02]  /*1180*/  DFMA R30, R20, UR18, R40 ;  /* 0x00000012141e7c2b */ /* 0x000fe40008000028 */
[----:B------:R-:W-:-:S04]  /*1190*/  DADD R36, R4, -6.75539944105574400000e+15 ;  /* 0xc338000004247429 */ /* 0x000fc80000000000 */
[----:B------:R-:W-:Y:S02]  /*11a0*/  DFMA R32, R16, UR18, R40 ;  /* 0x0000001210207c2b */ /* 0x000fe40008000028 */
[----:B------:R-:W-:Y:S02]  /*11b0*/  DFMA R30, R20, R30, UR20 ;  /* 0x00000014141e7e2b */ /* 0x000fe4000800001e */
[----:B------:R-:W-:Y:S01]  /*11c0*/  DFMA R38, R36, -UR6, R2 ;  /* 0x8000000624267c2b */ /* 0x000fe20008000002 */
[----:B------:R-:W-:Y:S01]  /*11d0*/  UMOV UR6, 0x7c89eb71 ;  /* 0x7c89eb7100067882 */ /* 0x000fe20000000000 */
[----:B------:R-:W-:Y:S02]  /*11e0*/  UMOV UR7, 0x3efa0199 ;  /* 0x3efa019900077882 */ /* 0x000fe40000000000 */
[----:B------:R-:W-:Y:S02]  /*11f0*/  DFMA R34, R16, R32, UR20 ;  /* 0x0000001410227e2b */ /* 0x000fe40008000020 */
[----:B------:R-:W-:-:S02]  /*1200*/  DFMA R32, R20, R30, UR6 ;  /* 0x0000000614207e2b */ /* 0x000fc4000800001e */
[----:B------:R-:W-:Y:S01]  /*1210*/  DFMA R30, R36, -UR16, R38 ;  /* 0x80000010241e7c2b */ /* 0x000fe20008000026 */
[----:B------:R-:W-:Y:S01]  /*1220*/  UMOV UR16, 0x14761f65 ;  /* 0x14761f6500107882 */ /* 0x000fe20000000000 */
[----:B------:R-:W-:Y:S01]  /*1230*/  UMOV UR17, 0x3f2a01a0 ;  /* 0x3f2a01a000117882 */ /* 0x000fe20000000000 */
[----:B------:R-:W-:Y:S02]  /*1240*/  DMUL R38, R14, -UR10 ;  /* 0x8000000a0e267c28 */ /* 0x000fe40008000000 */
[----:B------:R-:W-:Y:S02]  /*1250*/  DFMA R34, R16, R34, UR6 ;  /* 0x0000000610227e2b */ /* 0x000fe40008000022 */
[----:B------:R-:W-:Y:S02]  /*1260*/  DFMA R32, R20, R32, UR16 ;  /* 0x0000001014207e2b */ /* 0x000fe40008000020 */
[----:B------:R-:W-:Y:S01]  /*1270*/  DFMA R36, R30, UR18, R40 ;  /* 0x000000121e247c2b */ /* 0x000fe20008000028 */
[----:B------:R-:W-:Y:S01]  /*1280*/  UMOV UR18, 0x1852b7af ;  /* 0x1852b7af00127882 */ /* 0x000fe20000000000 */
[----:B------:R-:W-:-:S02]  /*1290*/  UMOV UR19, 0x3f56c16c ;  /* 0x3f56c16c00137882 */ /* 0x000fc40000000000 */
[----:B------:R-:W-:Y:S02]  /*12a0*/  DFMA R34, R16, R34, UR16 ;  /* 0x0000001010227e2b */ /* 0x000fe40008000022 */
[----:B------:R-:W-:Y:S02]  /*12b0*/  DFMA R32, R20, R32, UR18 ;  /* 0x0000001214207e2b */ /* 0x000fe40008000020 */
[----:B------:R-:W-:Y:S01]  /*12c0*/  DFMA R36, R30, R36, UR20 ;  /* 0x000000141e247e2b */ /* 0x000fe20008000024 */
[----:B------:R-:W-:Y:S01]  /*12d0*/  UMOV UR20, 0x11122322 ;  /* 0x1112232200147882 */ /* 0x000fe20000000000 */
[----:B------:R-:W-:Y:S02]  /*12e0*/  UMOV UR21, 0x3f811111 ;  /* 0x3f81111100157882 */ /* 0x000fe40000000000 */
[----:B------:R-:W-:Y:S02]  /*12f0*/  DFMA R34, R16, R34, UR18 ;  /* 0x0000001210227e2b */ /* 0x000fe40008000022 */
[----:B------:R-:W-:-:S02]  /*1300*/  DFMA R32, R20, R32, UR20 ;  /* 0x0000001414207e2b */ /* 0x000fc40008000020 */
[----:B------:R-:W-:Y:S01]  /*1310*/  DFMA R36, R30, R36, UR6 ;  /* 0x000000061e247e2b */ /* 0x000fe20008000024 */
[----:B------:R-:W-:Y:S01]  /*1320*/  UMOV UR6, 0x555502a1 ;  /* 0x555502a100067882 */ /* 0x000fe20000000000 */
[----:B------:R-:W-:Y:S02]  /*1330*/  UMOV UR7, 0x3fa55555 ;  /* 0x3fa5555500077882 */ /* 0x000fe40000000000 */
[----:B------:R-:W-:Y:S02]  /*1340*/  DFMA R34, R16, R34, UR20 ;  /* 0x0000001410227e2b */ /* 0x000fe40008000022 */
[----:B------:R-:W-:Y:S02]  /*1350*/  DFMA R32, R20, R32, UR6 ;  /* 0x0000000614207e2b */ /* 0x000fe40008000020 */
[----:B------:R-:W-:Y:S01]  /*1360*/  DFMA R36, R30, R36, UR16 ;  /* 0x000000101e247e2b */ /* 0x000fe20008000024 */
        /* <DEDUP_REMOVED lines=9> */
[----:B------:R-:W-:-:S04]  /*1400*/  DFMA R36, R30, R36, UR20 ;  /* 0x000000141e247e2b */ /* 0x000fc80008000024 */
[----:B------:R-:W-:Y:S02]  /*1410*/  DFMA R34, R16, R34, UR18 ;  /* 0x0000001210227e2b */ /* 0x000fe40008000022 */
[----:B------:R-:W-:Y:S02]  /*1420*/  DFMA R32, R20, R32, 1 ;  /* 0x3ff000001420742b */ /* 0x000fe40000000020 */
[----:B------:R-:W-:Y:S01]  /*1430*/  DFMA R36, R30, R36, UR6 ;  /* 0x000000061e247e2b */ /* 0x000fe20008000024 */
[----:B------:R-:W-:Y:S01]  /*1440*/  UMOV UR6, 0xe2308c3a ;  /* 0xe2308c3a00067882 */ /* 0x000fe20000000000 */
[----:B------:R-:W-:Y:S02]  /*1450*/  UMOV UR7, 0x3e85798e ;  /* 0x3e85798e00077882 */ /* 0x000fe40000000000 */
[----:B------:R-:W-:Y:S02]  /*1460*/  DFMA R34, R16, R34, 1 ;  /* 0x3ff000001022742b */ /* 0x000fe40000000022 */
[----:B------:R-:W-:-:S02]  /*1470*/  DFMA R40, R20, R32, 1 ;  /* 0x3ff000001428742b */ /* 0x000fc40000000020 */
[----:B------:R-:W-:Y:S02]  /*1480*/  DADD R32, R42, -UR8 ;  /* 0x800000082a207e29 */ /* 0x000fe40008000000 */
[----:B------:R-:W-:Y:S01]  /*1490*/  DMUL R20, R28, UR6 ;  /* 0x000000061c147c28 */ /* 0x000fe20008000000 */
[----:B------:R-:W-:Y:S01]  /*14a0*/  UMOV UR6, 0x29a4692c ;  /* 0x29a4692c00067882 */ /* 0x000fe20000000000 */
[----:B------:R-:W-:Y:S01]  /*14b0*/  DFMA R44, R16, R34, 1 ;  /* 0x3ff00000102c742b */ /* 0x000fe20000000022 */
[----:B------:R-:W-:Y:S01]  /*14c0*/  UMOV UR7, 0x3e901b2b ;  /* 0x3e901b2b00077882 */ /* 0x000fe20000000000 */
[----:B------:R-:W-:Y:S02]  /*14d0*/  DFMA R16, R30, R36, UR16 ;  /* 0x000000101e107e2b */ /* 0x000fe40008000024 */
[----:B------:R-:W-:Y:S02]  /*14e0*/  DMUL R34, R26, R38 ;  /* 0x000000261a227228 */ /* 0x000fe40000000000 */
[----:B------:R-:W-:-:S02]  /*14f0*/  DMUL R14, R28, UR6 ;  /* 0x000000061c0e7c28 */ /* 0x000fc40008000000 */
[----:B------:R-:W-:Y:S02]  /*1500*/  DMUL R36, R32, R20 ;  /* 0x0000001420247228 */ /* 0x000fe40000000000 */
[----:B------:R-:W-:Y:S01]  /*1510*/  DFMA R38, R30, R16, UR18 ;  /* 0x000000121e267e2b */ /* 0x000fe20008000010 */
[----:B------:R-:W-:Y:S02]  /*1520*/  IMAD R21, R12, 0x100000, R41 ;  /* 0x001000000c157824 */ /* 0x000fe400078e0229 */
[----:B------:R-:W-:Y:S02]  /*1530*/  IMAD R17, R8, 0x100000, R45 ;  /* 0x0010000008117824 */ /* 0x000fe400078e022d */
[----:B------:R-:W-:Y:S01]  /*1540*/  IMAD.MOV.U32 R20, RZ, RZ, R40 ;  /* 0x000000ffff147224 */ /* 0x000fe200078e0028 */
[----:B------:R-:W-:Y:S06]  /*1550*/  @!P0 BRA `(.L_x_75) ;  /* 0x0000000000388947 */ /* 0x000fec0003800000 */
[----:B------:R-:W-:Y:S01]  /*1560*/  FSETP.GEU.AND P1, PT, |R11|, 4.2275390625, PT ;  /* 0x408748000b00780b */ /* 0x000fe20003f2e200 */
[C---:B------:R-:W-:Y:S02]  /*1570*/  DADD R20, R10.reuse, +INF ;  /* 0x7ff000000a147429 */ /* 0x040fe40000000000 */
[----:B------:R-:W-:-:S08]  /*1580*/  DSETP.GEU.AND P0, PT, R10, RZ, PT ;  /* 0x000000ff0a00722a */ /* 0x000fd00003f0e000 */
[----:B------:R-:W-:Y:S02]  /*1590*/  FSEL R20, R20, RZ, P0 ;  /* 0x000000ff14147208 */ /* 0x000fe40000000000 */
[----:B------:R-:W-:Y:S01]  /*15a0*/  FSEL R21, R21, RZ, P0 ;  /* 0x000000ff15157208 */ /* 0x000fe20000000000 */
[----:B------:R-:W-:Y:S06]  /*15b0*/  @P1 BRA `(.L_x_75) ;  /* 0x0000000000201947 */ /* 0x000fec0003800000 */
[----:B------:R-:W-:Y:S01]  /*15c0*/  LEA.HI R0, R12, R12, RZ, 0x1 ;  /* 0x0000000c0c007211 */ /* 0x000fe200078f08ff */
[----:B------:R-:W-:-:S03]  /*15d0*/  IMAD.MOV.U32 R20, RZ, RZ, R40 ;  /* 0x000000ffff147224 */ /* 0x000fc600078e0028 */
[----:B------:R-:W-:-:S05]  /*15e0*/  SHF.R.S32.HI R21, RZ, 0x1, R0 ;  /* 0x00000001ff157819 */ /* 0x000fca0000011400 */
[----:B------:R-:W-:Y:S02]  /*15f0*/  IMAD.IADD R10, R12, 0x1, -R21 ;  /* 0x000000010c0a7824 */ /* 0x000fe400078e0a15 */
[----:B------:R-:W-:-:S03]  /*1600*/  IMAD R21, R21, 0x100000, R41 ;  /* 0x0010000015157824 */ /* 0x000fc600078e0229 */
[----:B------:R-:W-:Y:S01]  /*1610*/  LEA R11, R10, 0x3ff00000, 0x14 ;  /* 0x3ff000000a0b7811 */ /* 0x000fe200078ea0ff */
[----:B------:R-:W-:-:S06]  /*1620*/  IMAD.MOV.U32 R10, RZ, RZ, RZ ;  /* 0x000000ffff0a7224 */ /* 0x000fcc00078e00ff */
[----:B------:R-:W-:-:S11]  /*1630*/  DMUL R20, R20, R10 ;  /* 0x0000000a14147228 */ /* 0x000fd60000000000 */
.L_x_75:
        /* <DEDUP_REMOVED lines=16> */
.L_x_76:
[----:B------:R-:W-:Y:S01]  /*1740*/  DMUL R36, R36, R16 ;  /* 0x0000001024247228 */ /* 0x000fe20000000000 */
[----:B------:R-:W-:Y:S01]  /*1750*/  FSETP.GEU.AND P0, PT, |R3|, 4.1917929649353027344, PT ;  /* 0x4086232b0300780b */ /* 0x000fe20003f0e200 */
[----:B------:R-:W-:Y:S02]  /*1760*/  DFMA R38, R30, R38, 1 ;  /* 0x3ff000001e26742b */ /* 0x000fe40000000026 */
[----:B------:R-:W-:Y:S02]  /*1770*/  DSETP.NEU.AND P2, PT, |R34|, +INF , PT ;  /* 0x7ff000002200742a */ /* 0x000fe40003f4d200 */
[----:B------:R-:W-:Y:S02]  /*1780*/  DMUL R32, R32, R14 ;  /* 0x0000000e20207228 */ /* 0x000fe40000000000 */
[----:B------:R-:W-:Y:S02]  /*1790*/  DMUL R36, R36, UR8 ;  /* 0x0000000824247c28 */ /* 0x000fe40008000000 */
[----:B------:R-:W-:-:S06]  /*17a0*/  DFMA R38, R30, R38, 1 ;  /* 0x3ff000001e26742b */ /* 0x000fcc0000000026 */
[----:B------:R-:W-:Y:S02]  /*17b0*/  DFMA R32, R32, UR8, R36 ;  /* 0x0000000820207c2b */ /* 0x000fe40008000024 */
[----:B------:R-:W-:Y:S02]  /*17c0*/  @!P2 DMUL R36, RZ, R34 ;  /* 0x00000022ff24a228 */ /* 0x000fe40000000000 */
        /* <DEDUP_REMOVED lines=17> */
.L_x_77:
        /* <DEDUP_REMOVED lines=22> */
[----:B------:R-:W-:Y:S02]  /*1a40*/  IMAD.MOV.U32 R36, RZ, RZ, R12 ;  /* 0x000000ffff247224 */ /* 0x000fe400078e000c */
[----:B------:R-:W-:-:S07]  /*1a50*/  IMAD.MOV.U32 R37, RZ, RZ, R13 ;  /* 0x000000ffff257224 */ /* 0x000fce00078e000d */
.L_x_79:
[----:B------:R-:W-:-:S07]  /*1a60*/  VIADD R0, R0, 0x1 ;  /* 0x0000000100007836 */ /* 0x000fce0000000000 */
.L_x_78:
        /* <DEDUP_REMOVED lines=9> */
[----:B------:R-:W-:-:S02]  /*1b00*/  IMAD.MOV.U32 R40, RZ, RZ, 0x20fd8164 ;  /* 0x20fd8164ff287424 */ /* 0x000fc400078e00ff */
        /* <DEDUP_REMOVED lines=12> */
[----:B------:R-:W-:Y:S02]  /*1bd0*/  DFMA R4, R38, R4, 1 ;  /* 0x3ff000002604742b */ /* 0x000fe40000000004 */
[----:B------:R-:W-:-:S08]  /*1be0*/  @!P2 DMUL R38, RZ, R34 ;  /* 0x00000022ff26a228 */ /* 0x000fd00000000000 */
[----:B------:R-:W-:Y:S02]  /*1bf0*/  FSEL R4, R4, R36, !P0 ;  /* 0x0000002404047208 */ /* 0x000fe40004000000 */
[----:B------:R-:W-:Y:S02]  /*1c00*/  FSEL R5, R5, R37, !P0 ;  /* 0x0000002505057208 */ /* 0x000fe40004000000 */
        /* <DEDUP_REMOVED lines=28> */
.L_x_80:
[----:B------:R-:W0:Y:S01]  /*1dd0*/  LDCU.64 UR6, c[0x4][0x18] ;  /* 0x01000300ff0677ac */ /* 0x000e220008000a00 */
[----:B------:R-:W-:-:S05]  /*1de0*/  IMAD.SHL.U32 R2, R0, 0x40, RZ ;  /* 0x0000004000027824 */ /* 0x000fca00078e00ff */
[----:B------:R-:W-:-:S04]  /*1df0*/  LOP3.LUT R2, R2, 0x40, RZ, 0xc0, !PT ;  /* 0x0000004002027812 */ /* 0x000fc800078ec0ff */
[----:B0-----:R-:W-:-:S05]  /*1e00*/  IADD3 R2, P0, PT, R2, UR6, RZ ;  /* 0x0000000602027c10 */ /* 0x001fca000ff1e0ff */
[----:B------:R-:W-:-:S05]  /*1e10*/  IMAD.X R3, RZ, RZ, UR7, P0 ;  /* 0x00000007ff037e24 */ /* 0x000fca00080e06ff */
[----:B------:R-:W2:Y:S04]  /*1e20*/  LDG.E.128.CONSTANT R8, desc[UR14][R2.64] ;  /* 0x0000000e02087981 */ /* 0x000ea8000c1e9d00 */
[----:B------:R-:W3:Y:S04]  /*1e30*/  LDG.E.128.CONSTANT R4, desc[UR14][R2.64+0x10] ;  /* 0x0000100e02047981 */ /* 0x000ee8000c1e9d00 */
[----:B------:R0:W4:Y:S01]  /*1e40*/  LDG.E.128.CONSTANT R12, desc[UR14][R2.64+0x20] ;  /* 0x0000200e020c7981 */ /* 0x000122000c1e9d00 */
[----:B------:R-:W-:Y:S01]  /*1e50*/  LOP3.LUT R34, R0, 0x1, RZ, 0xc0, !PT ;  /* 0x0000000100227812 */ /* 0x000fe200078ec0ff */
[----:B------:R-:W-:Y:S01]  /*1e60*/  IMAD.MOV.U32 R40, RZ, RZ, 0x20fd8164 ;  /* 0x20fd8164ff287424 */ /* 0x000fe200078e00ff */
[----:B------:R-:W-:Y:S01]  /*1e70*/  UMOV UR6, 0xe2308c3a ;  /* 0xe2308c3a00067882 */ /* 0x000fe20000000000 */
[----:B------:R-:W-:Y:S01]  /*1e80*/  IMAD.MOV.U32 R41, RZ, RZ, 0x3da8ff83 ;  /* 0x3da8ff83ff297424 */ /* 0x000fe200078e00ff */
[----:B------:R-:W-:Y:S01]  /*1e90*/  ISETP.NE.U32.AND P0, PT, R34, 0x1, PT ;  /* 0x000000012200780c */ /* 0x000fe20003f05070 */
[----:B------:R-:W-:Y:S01]  /*1ea0*/  DMUL R34, R38, R38 ;  /* 0x0000002626227228 */ /* 0x000fe20000000000 */
[----:B------:R-:W-:Y:S01]  /*1eb0*/  UMOV UR7, 0x3e75798e ;  /* 0x3e75798e00077882 */ /* 0x000fe20000000000 */
[----:B------:R-:W-:Y:S01]  /*1ec0*/  UMOV UR5, 0x40000000 ;  /* 0x4000000000057882 */ /* 0x000fe20000000000 */
[----:B------:R-:W-:Y:S01]  /*1ed0*/  FSEL R40, R40, -8.06006814911005101289e+34, !P0 ;  /* 0xf9785eba28287808 */ /* 0x000fe20004000000 */
[----:B0-----:R-:W-:Y:S01]  /*1ee0*/  DMUL R2, R28, UR6 ;  /* 0x000000061c027c28 */ /* 0x001fe20008000000 */
[----:B------:R-:W-:-:S06]  /*1ef0*/  FSEL R41, -R41, 0.11223486810922622681, !P0 ;  /* 0x3de5db6529297808 */ /* 0x000fcc0004000100 */
[----:B--2---:R-:W-:-:S08]  /*1f00*/  DFMA R8, R34, R40, R8 ;  /* 0x000000282208722b */ /* 0x004fd00000000008 */
[----:B------:R-:W-:-:S08]  /*1f10*/  DFMA R8, R34, R8, R10 ;  /* 0x000000082208722b */ /* 0x000fd0000000000a */
[----:B---3--:R-:W-:-:S08]  /*1f20*/  DFMA R4, R34, R8, R4 ;  /* 0x000000082204722b */ /* 0x008fd00000000004 */
[----:B------:R-:W-:Y:S02]  /*1f30*/  DFMA R4, R34, R4, R6 ;  /* 0x000000042204722b */ /* 0x000fe40000000006 */
[----:B------:R-:W-:-:S06]  /*1f40*/  DADD R6, R42, -UR8 ;  /* 0x800000082a067e29 */ /* 0x000fcc0008000000 */
[----:B----4-:R-:W-:-:S08]  /*1f50*/  DFMA R4, R34, R4, R12 ;  /* 0x000000042204722b */ /* 0x010fd0000000000c */
[----:B------:R-:W-:-:S08]  /*1f60*/  DFMA R4, R34, R4, R14 ;  /* 0x000000042204722b */ /* 0x000fd0000000000e */
[----:B------:R-:W-:Y:S02]  /*1f70*/  DFMA R38, R4, R38, R38 ;  /* 0x000000260426722b */ /* 0x000fe40000000026 */
[----:B------:R-:W-:Y:S02]  /*1f80*/  DFMA R4, R34, R4, 1 ;  /* 0x3ff000002204742b */ /* 0x000fe40000000004 */
[----:B------:R-:W-:-:S08]  /*1f90*/  DADD R34, -RZ, |R28| ;  /* 0x00000000ff227229 */ /* 0x000fd0000000051c */
[----:B------:R-:W-:Y:S02]  /*1fa0*/  FSEL R8, R4, R38, !P0 ;  /* 0x0000002604087208 */ /* 0x000fe40004000000 */
[----:B------:R-:W-:Y:S01]  /*1fb0*/  FSEL R9, R5, R39, !P0 ;  /* 0x0000002705097208 */ /* 0x000fe20004000000 */
[----:B------:R-:W-:Y:S01]  /*1fc0*/  DMUL R4, R6, R2 ;  /* 0x0000000206047228 */ /* 0x000fe20000000000 */
[----:B------:R-:W-:Y:S01]  /*1fd0*/  LOP3.LUT P0, RZ, R0, 0x2, RZ, 0xc0, !PT ;  /* 0x0000000200ff7812 */ /* 0x000fe2000780c0ff */
[----:B------:R-:W-:Y:S01]  /*1fe0*/  DMUL R2, R30, R36 ;  /* 0x000000241e027228 */ /* 0x000fe20000000000 */
[----:B------:R-:W-:Y:S02]  /*1ff0*/  MOV R0, 0x2070 ;  /* 0x0000207000007802 */ /* 0x000fe40000000f00 */
[----:B------:R-:W-:-:S05]  /*2000*/  DADD R6, RZ, -R8 ;  /* 0x00000000ff067229 */ /* 0x000fca0000000808 */
[----:B------:R-:W-:-:S05]  /*2010*/  DMUL R4, R4, R2 ;  /* 0x0000000204047228 */ /* 0x000fca0000000000 */
[----:B------:R-:W-:Y:S02]  /*2020*/  FSEL R6, R8, R6, !P0 ;  /* 0x0000000608067208 */ /* 0x000fe40004000000 */
[----:B------:R-:W-:Y:S01]  /*2030*/  FSEL R7, R9, R7, !P0 ;  /* 0x0000000709077208 */ /* 0x000fe20004000000 */
[----:B------:R-:W-:-:S05]  /*2040*/  DFMA R32, R4, UR8, R32 ;  /* 0x0000000804207c2b */ /* 0x000fca0008000020 */
[----:B------:R-:W-:-:S11]  /*2050*/  DMUL R4, R30, R6 ;  /* 0x000000061e047228 */ /* 0x000fd60000000000 */
[----:B------:R-:W-:Y:S05]  /*2060*/  CALL.REL.NOINC `($_Z4testff$__internal_accurate_pow) ;  /* 0x0000002800107944 */ /* 0x000fea0003c00000 */
[----:B------:R-:W-:Y:S01]  /*2070*/  IMAD.MOV.U32 R14, RZ, RZ, 0x47ae147b ;  /* 0x47ae147bff0e7424 */ /* 0x000fe200078e00ff */
[----:B------:R-:W-:Y:S01]  /*2080*/  UMOV UR6, 0xfefa39ef ;  /* 0xfefa39ef00067882 */ /* 0x000fe20000000000 */
[----:B------:R-:W-:Y:S01]  /*2090*/  IMAD.MOV.U32 R15, RZ, RZ, 0x3fa47ae1 ;  /* 0x3fa47ae1ff0f7424 */ /* 0x000fe200078e00ff */
[----:B------:R-:W-:Y:S01]  /*20a0*/  UMOV UR7, 0x3fe62e42 ;  /* 0x3fe62e4200077882 */ /* 0x000fe20000000000 */
[----:B------:R-:W-:Y:S01]  /*20b0*/  IMAD.MOV.U32 R10, RZ, RZ, 0x652b82fe ;  /* 0x652b82feff0a7424 */ /* 0x000fe200078e00ff */
[----:B------:R-:W0:Y:S01]  /*20c0*/  LDC R0, c[0x0][0x380] ;  /* 0x0000e000ff007b82 */ /* 0x000e220000000800 */
[----:B------:R-:W-:Y:S02]  /*20d0*/  IMAD.MOV.U32 R11, RZ, RZ, 0x3ff71547 ;  /* 0x3ff71547ff0b7424 */ /* 0x000fe400078e00ff */
[----:B------:R-:W-:-:S08]  /*20e0*/  DMUL R14, R14, -UR12 ;  /* 0x8000000c0e0e7c28 */ /* 0x000fd00008000000 */
[----:B------:R-:W-:-:S08]  /*20f0*/  DMUL R14, R26, R14 ;  /* 0x0000000e1a0e7228 */ /* 0x000fd00000000000 */
[----:B------:R-:W-:Y:S01]  /*2100*/  DFMA R10, R14, R10, 6.75539944105574400000e+15 ;  /* 0x433800000e0a742b */ /* 0x000fe2000000000a */
[C---:B0-----:R-:W-:Y:S02]  /*2110*/  FSETP.NEU.AND P0, PT, R0.reuse, RZ, PT ;  /* 0x000000ff0000720b */ /* 0x041fe40003f0d000 */
[----:B------:R-:W-:-:S05]  /*2120*/  FSETP.NEU.AND P2, PT, R0, 1, PT ;  /* 0x3f8000000000780b */ /* 0x000fca0003f4d000 */
        /* <DEDUP_REMOVED lines=33> */
[----:B------:R-:W-:Y:S02]  /*2340*/  DFMA R30, R8, R6, UR6 ;  /* 0x00000006081e7e2b */ /* 0x000fe40008000006 */
[----:B------:R-:W-:-:S06]  /*2350*/  DADD R6, R28, 2 ;  /* 0x400000001c067429 */ /* 0x000fcc0000000000 */
[----:B------:R-:W-:-:S04]  /*2360*/  DFMA R30, R8, R30, 1 ;  /* 0x3ff00000081e742b */ /* 0x000fc8000000001e */
[----:B------:R-:W-:Y:S02]  /*2370*/  LOP3.LUT R6, R7, 0x7ff00000, RZ, 0xc0, !PT ;  /* 0x7ff0000007067812 */ /* 0x000fe400078ec0ff */
[----:B------:R-:W-:Y:S02]  /*2380*/  FSEL R7, R12, RZ, P0 ;  /* 0x000000ff0c077208 */ /* 0x000fe40000000000 */
[----:B------:R-:W-:Y:S01]  /*2390*/  ISETP.NE.AND P1, PT, R6, 0x7ff00000, PT ;  /* 0x7ff000000600780c */ /* 0x000fe20003f25270 */
[----:B------:R-:W-:Y:S01]  /*23a0*/  DFMA R30, R8, R30, 1 ;  /* 0x3ff00000081e742b */ /* 0x000fe2000000001e */
[----:B------:R-:W-:-:S11]  /*23b0*/  FSEL R6, R13, RZ, P0 ;  /* 0x000000ff0d067208 */ /* 0x000fd60000000000 */
[----:B------:R-:W-:Y:S05]  /*23c0*/  @P1 BRA `(.L_x_81) ;  /* 0x0000000000181947 */ /* 0x000fea0003800000 */
[----:B------:R-:W-:-:S13]  /*23d0*/  FSETP.NAN.AND P0, PT, R0, R0, PT ;  /* 0x000000000000720b */ /* 0x000fda0003f08000 */
[----:B------:R-:W-:Y:S01]  /*23e0*/  @P0 DADD R6, R28, 2 ;  /* 0x400000001c060429 */ /* 0x000fe20000000000 */
[----:B------:R-:W-:Y:S10]  /*23f0*/  @P0 BRA `(.L_x_81) ;  /* 0x00000000000c0947 */ /* 0x000ff40003800000 */
[----:B------:R-:W-:-:S14]  /*2400*/  DSETP.NEU.AND P0, PT, |R28|, +INF , PT ;  /* 0x7ff000001c00742a */ /* 0x000fdc0003f0d200 */
[----:B------:R-:W-:Y:S02]  /*2410*/  @!P0 IMAD.MOV.U32 R6, RZ, RZ, 0x0 ;  /* 0x00000000ff068424 */ /* 0x000fe400078e00ff */
[----:B------:R-:W-:-:S07]  /*2420*/  @!P0 IMAD.MOV.U32 R7, RZ, RZ, 0x7ff00000 ;  /* 0x7ff00000ff078424 */ /* 0x000fce00078e00ff */
.L_x_81:
[----:B------:R-:W-:Y:S01]  /*2430*/  FSETP.GEU.AND P0, PT, |R15|, 4.1917929649353027344, PT ;  /* 0x4086232b0f00780b */ /* 0x000fe20003f0e200 */
[----:B------:R-:W-:Y:S01]  /*2440*/  UMOV UR6, 0xe2308c3a ;  /* 0xe2308c3a00067882 */ /* 0x000fe20000000000 */
[----:B------:R-:W-:Y:S01]  /*2450*/  FSEL R40, R6, RZ, P2 ;  /* 0x000000ff06287208 */ /* 0x000fe20001000000 */
[----:B------:R-:W-:Y:S01]  /*2460*/  UMOV UR7, 0x3e65798e ;  /* 0x3e65798e00077882 */ /* 0x000fe20000000000 */
[----:B------:R-:W-:Y:S01]  /*2470*/  FSEL R41, R7, 1.875, P2 ;  /* 0x3ff0000007297808 */ /* 0x000fe20001000000 */
[----:B------:R-:W-:Y:S01]  /*2480*/  DADD R34, -RZ, |UR8| ;  /* 0x40000008ff227e29 */ /* 0x000fe20008000100 */
[----:B------:R-:W-:Y:S02]  /*2490*/  IMAD R9, R10, 0x100000, R31 ;  /* 0x001000000a097824 */ /* 0x000fe400078e021f */
[----:B------:R-:W-:Y:S02]  /*24a0*/  IMAD.MOV.U32 R8, RZ, RZ, R30 ;  /* 0x000000ffff087224 */ /* 0x000fe400078e001e */
[----:B------:R-:W-:-:S03]  /*24b0*/  DMUL R6, R40, UR6 ;  /* 0x0000000628067c28 */ /* 0x000fc60008000000 */
[----:B------:R-:W-:Y:S08]  /*24c0*/  @!P0 BRA `(.L_x_82) ;  /* 0x0000000000388947 */ /* 0x000ff00003800000 */
        /* <DEDUP_REMOVED lines=14> */
.L_x_82:
[----:B------:R-:W-:Y:S01]  /*25b0*/  MOV R0, 0x25e0 ;  /* 0x000025e000007802 */ /* 0x000fe20000000f00 */
[----:B------:R-:W-:-:S06]  /*25c0*/  UMOV UR5, 0x40000000 ;  /* 0x4000000000057882 */ /* 0x000fcc0000000000 */
[----:B------:R-:W-:Y:S05]  /*25d0*/  CALL.REL.NOINC `($_Z4testff$__internal_accurate_pow) ;  /* 0x0000002000b47944 */ /* 0x000fea0003c00000 */
[----:B------:R-:W-:Y:S01]  /*25e0*/  IMAD.U32 R10, RZ, RZ, UR8 ;  /* 0x00000008ff0a7e24 */ /* 0x000fe2000f8e00ff */
[----:B------:R-:W0:Y:S01]  /*25f0*/  LDC R38, c[0x0][0x384] ;  /* 0x0000e100ff267b82 */ /* 0x000e220000000800 */
[----:B------:R-:W-:Y:S01]  /*2600*/  IMAD.U32 R11, RZ, RZ, UR9 ;  /* 0x00000009ff0b7e24 */ /* 0x000fe2000f8e00ff */
[----:B------:R-:W-:Y:S01]  /*2610*/  UMOV UR6, 0xe2308c3a ;  /* 0xe2308c3a00067882 */ /* 0x000fe20000000000 */
[----:B------:R-:W-:Y:S01]  /*2620*/  UMOV UR7, 0x3e85798e ;  /* 0x3e85798e00077882 */ /* 0x000fe20000000000 */
[----:B------:R-:W-:Y:S01]  /*2630*/  UMOV UR14, 0xe2308c3a ;  /* 0xe2308c3a000e7882 */ /* 0x000fe20000000000 */
[----:B------:R-:W-:Y:S01]  /*2640*/  UMOV UR15, 0x3e75798e ;  /* 0x3e75798e000f7882 */ /* 0x000fe20000000000 */
[----:B------:R-:W-:Y:S02]  /*2650*/  DADD R36, R42, -UR8 ;  /* 0x800000082a247e29 */ /* 0x000fe40008000000 */
[----:B------:R-:W-:Y:S02]  /*2660*/  DADD R10, R10, 2 ;  /* 0x400000000a0a7429 */ /* 0x000fe40000000000 */
[----:B------:R-:W-:-:S02]  /*2670*/  DMUL R30, R28, -UR6 ;  /* 0x800000061c1e7c28 */ /* 0x000fc40008000000 */
[----:B------:R-:W-:-:S06]  /*2680*/  DMUL R14, R6, R8 ;  /* 0x00000008060e7228 */ /* 0x000fcc0000000000 */
[----:B------:R-:W-:Y:S01]  /*2690*/  LOP3.LUT R0, R11, 0x7ff00000, RZ, 0xc0, !PT ;  /* 0x7ff000000b007812 */ /* 0x000fe200078ec0ff */
[----:B------:R-:W-:Y:S02]  /*26a0*/  DMUL R10, R28, UR14 ;  /* 0x0000000e1c0a7c28 */ /* 0x000fe40008000000 */
[C---:B------:R-:W-:Y:S01]  /*26b0*/  DMUL R30, R36.reuse, R30 ;  /* 0x0000001e241e7228 */ /* 0x040fe20000000000 */
[----:B------:R-:W-:Y:S02]  /*26c0*/  ISETP.NE.AND P1, PT, R0, 0x7ff00000, PT ;  /* 0x7ff000000000780c */ /* 0x000fe40003f25270 */
[C---:B0-----:R-:W-:Y:S02]  /*26d0*/  FSETP.NEU.AND P0, PT, R38.reuse, RZ, PT ;  /* 0x000000ff2600720b */ /* 0x041fe40003f0d000 */
[----:B------:R-:W-:Y:S01]  /*26e0*/  FSETP.NEU.AND P2, PT, R38, 1, PT ;  /* 0x3f8000002600780b */ /* 0x000fe20003f4d000 */
[----:B------:R-:W-:Y:S01]  /*26f0*/  DMUL R34, R36, R10 ;  /* 0x0000000a24227228 */ /* 0x000fe20000000000 */
[----:B------:R-:W-:-:S02]  /*2700*/  FSEL R10, R13, RZ, P0 ;  /* 0x000000ff0d0a7208 */ /* 0x000fc40000000000 */
[----:B------:R-:W-:-:S05]  /*2710*/  FSEL R11, R12, RZ, P0 ;  /* 0x000000ff0c0b7208 */ /* 0x000fca0000000000 */
[----:B------:R-:W-:Y:S05]  /*2720*/  @P1 BRA `(.L_x_83) ;  /* 0x0000000000281947 */ /* 0x000fea0003800000 */
[----:B------:R-:W-:Y:S01]  /*2730*/  FSETP.NAN.AND P0, PT, R38, R38, PT ;  /* 0x000000262600720b */ /* 0x000fe20003f08000 */
[----:B------:R-:W-:Y:S02]  /*2740*/  IMAD.U32 R12, RZ, RZ, UR8 ;  /* 0x00000008ff0c7e24 */ /* 0x000fe4000f8e00ff */
[----:B------:R-:W-:-:S10]  /*2750*/  IMAD.U32 R13, RZ, RZ, UR9 ;  /* 0x00000009ff0d7e24 */ /* 0x000fd4000f8e00ff */
[----:B------:R-:W-:Y:S01]  /*2760*/  @P0 DADD R10, R12, 2 ;  /* 0x400000000c0a0429 */ /* 0x000fe20000000000 */
[----:B------:R-:W-:Y:S10]  /*2770*/  @P0 BRA `(.L_x_83) ;  /* 0x0000000000140947 */ /* 0x000ff40003800000 */
[----:B------:R-:W-:Y:S02]  /*2780*/  IMAD.U32 R12, RZ, RZ, UR8 ;  /* 0x00000008ff0c7e24 */ /* 0x000fe4000f8e00ff */
[----:B------:R-:W-:-:S06]  /*2790*/  IMAD.U32 R13, RZ, RZ, UR9 ;  /* 0x00000009ff0d7e24 */ /* 0x000fcc000f8e00ff */
[----:B------:R-:W-:-:S14]  /*27a0*/  DSETP.NEU.AND P0, PT, |R12|, +INF , PT ;  /* 0x7ff000000c00742a */ /* 0x000fdc0003f0d200 */
[----:B------:R-:W-:Y:S02]  /*27b0*/  @!P0 IMAD.MOV.U32 R10, RZ, RZ, 0x0 ;  /* 0x00000000ff0a8424 */ /* 0x000fe400078e00ff */
[----:B------:R-:W-:-:S07]  /*27c0*/  @!P0 IMAD.MOV.U32 R11, RZ, RZ, 0x7ff00000 ;  /* 0x7ff00000ff0b8424 */ /* 0x000fce00078e00ff */
.L_x_83:
[----:B------:R-:W-:Y:S01]  /*27d0*/  DMUL R30, R30, R16 ;  /* 0x000000101e1e7228 */ /* 0x000fe20000000000 */
[----:B------:R-:W-:Y:S01]  /*27e0*/  FSEL R10, R10, RZ, P2 ;  /* 0x000000ff0a0a7208 */ /* 0x000fe20001000000 */
[----:B------:R-:W-:Y:S01]  /*27f0*/  DMUL R38, R40, UR14 ;  /* 0x0000000e28267c28 */ /* 0x000fe20008000000 */
[----:B------:R-:W-:Y:S01]  /*2800*/  FSEL R11, R11, 1.875, P2 ;  /* 0x3ff000000b0b7808 */ /* 0x000fe20001000000 */
[----:B------:R-:W-:Y:S01]  /*2810*/  DMUL R34, R34, R4 ;  /* 0x0000000422227228 */ /* 0x000fe20000000000 */
[----:B------:R-:W-:Y:S01]  /*2820*/  UMOV UR6, 0xe2308c3a ;  /* 0xe2308c3a00067882 */ /* 0x000fe20000000000 */
[----:B------:R-:W-:Y:S01]  /*2830*/  UMOV UR7, 0x3e65798e ;  /* 0x3e65798e00077882 */ /* 0x000fe20000000000 */
[----:B------:R-:W-:Y:S01]  /*2840*/  MOV R0, 0x2990 ;  /* 0x0000299000007802 */ /* 0x000fe20000000f00 */
[----:B------:R-:W-:Y:S01]  /*2850*/  DMUL R12, R2, R30 ;  /* 0x0000001e020c7228 */ /* 0x000fe20000000000 */
[----:B------:R-:W-:Y:S01]  /*2860*/  UMOV UR5, 0x40000000 ;  /* 0x4000000000057882 */ /* 0x000fe20000000000 */
[----:B------:R-:W-:-:S02]  /*2870*/  DFMA R14, R10, R14, R32 ;  /* 0x0000000e0a0e722b */ /* 0x000fc40000000020 */
[----:B------:R-:W-:Y:S02]  /*2880*/  DMUL R38, R38, R16 ;  /* 0x0000001026267228 */ /* 0x000fe40000000000 */
[----:B------:R-:W-:Y:S02]  /*2890*/  DMUL R30, R4, R30 ;  /* 0x0000001e041e7228 */ /* 0x000fe40000000000 */
[----:B------:R-:W-:Y:S02]  /*28a0*/  DFMA R34, R34, UR8, RZ ;  /* 0x0000000822227c2b */ /* 0x000fe400080000ff */
[----:B------:R-:W-:Y:S02]  /*28b0*/  DFMA R12, R12, UR8, R14 ;  /* 0x000000080c0c7c2b */ /* 0x000fe4000800000e */
[----:B------:R-:W-:Y:S02]  /*28c0*/  DMUL R14, R2, R38 ;  /* 0x00000026020e7228 */ /* 0x000fe40000000000 */
[----:B------:R-:W-:-:S02]  /*28d0*/  DMUL R32, R40, -UR6 ;  /* 0x8000000628207c28 */ /* 0x000fc40008000000 */
[----:B------:R-:W-:Y:S02]  /*28e0*/  DFMA R30, R30, UR8, R34 ;  /* 0x000000081e1e7c2b */ /* 0x000fe40008000022 */
[----:B------:R-:W-:Y:S02]  /*28f0*/  DMUL R34, R4, R38 ;  /* 0x0000002604227228 */ /* 0x000fe40000000000 */
[----:B------:R-:W-:Y:S02]  /*2900*/  DFMA R12, R10, R14, R12 ;  /* 0x0000000e0a0c722b */ /* 0x000fe4000000000c */
[-C--:B------:R-:W-:Y:S02]  /*2910*/  DMUL R44, R2, R32.reuse ;  /* 0x00000020022c7228 */ /* 0x080fe40000000000 */
[----:B------:R-:W-:Y:S02]  /*2920*/  DMUL R40, R4, R32 ;  /* 0x0000002004287228 */ /* 0x000fe40000000000 */
[----:B------:R-:W-:-:S02]  /*2930*/  DFMA R30, R10, R34, R30 ;  /* 0x000000220a1e722b */ /* 0x000fc4000000001e */
[----:B------:R-:W-:Y:S02]  /*2940*/  DFMA R12, R10, -R38, R12 ;  /* 0x800000260a0c722b */ /* 0x000fe4000000000c */
[----:B------:R-:W-:-:S04]  /*2950*/  DADD R34, -RZ, |R36| ;  /* 0x00000000ff227229 */ /* 0x000fc80000000524 */
[C---:B------:R-:W-:Y:S02]  /*2960*/  DFMA R40, R10.reuse, R40, R30 ;  /* 0x000000280a28722b */ /* 0x040fe4000000001e */
[----:B------:R-:W-:-:S11]  /*2970*/  DFMA R44, R10, R44, R12 ;  /* 0x0000002c0a2c722b */ /* 0x000fd6000000000c */
[----:B------:R-:W-:Y:S05]  /*2980*/  CALL.REL.NOINC `($_Z4testff$__internal_accurate_pow) ;  /* 0x0000001c00c87944 */ /* 0x000fea0003c00000 */
[----:B------:R-:W-:Y:S01]  /*2990*/  DADD R14, R36, 2 ;  /* 0x40000000240e7429 */ /* 0x000fe20000000000 */
[----:B------:R-:W-:Y:S01]  /*29a0*/  UMOV UR6, 0xe2308c3a ;  /* 0xe2308c3a00067882 */ /* 0x000fe20000000000 */
[----:B------:R-:W-:Y:S01]  /*29b0*/  DADD R30, R42, -UR8 ;  /* 0x800000082a1e7e29 */ /* 0x000fe20008000000 */
[----:B------:R-:W-:Y:S01]  /*29c0*/  UMOV UR7, 0x3e65798e ;  /* 0x3e65798e00077882 */ /* 0x000fe20000000000 */
[----:B------:R-:W-:-:S06]  /*29d0*/  DSETP.NEU.AND P0, PT, R36, RZ, PT ;  /* 0x000000ff2400722a */ /* 0x000fcc0003f0d000 */
[----:B------:R-:W-:Y:S01]  /*29e0*/  LOP3.LUT R14, R15, 0x7ff00000, RZ, 0xc0, !PT ;  /* 0x7ff000000f0e7812 */ /* 0x000fe200078ec0ff */
[----:B------:R-:W-:Y:S01]  /*29f0*/  DSETP.NEU.AND P2, PT, R30, 1, PT ;  /* 0x3ff000001e00742a */ /* 0x000fe20003f4d000 */
[----:B------:R-:W-:Y:S02]  /*2a00*/  FSEL R15, R12, RZ, P0 ;  /* 0x000000ff0c0f7208 */ /* 0x000fe40000000000 */
[----:B------:R-:W-:Y:S02]  /*2a10*/  ISETP.NE.AND P1, PT, R14, 0x7ff00000, PT ;  /* 0x7ff000000e00780c */ /* 0x000fe40003f25270 */
[----:B------:R-:W-:Y:S01]  /*2a20*/  FSEL R14, R13, RZ, P0 ;  /* 0x000000ff0d0e7208 */ /* 0x000fe20000000000 */
[----:B------:R-:W-:-:S10]  /*2a30*/  DMUL R12, R8, -UR6 ;  /* 0x80000006080c7c28 */ /* 0x000fd40008000000 */
[----:B------:R-:W-:Y:S05]  /*2a40*/  @P1 BRA `(.L_x_84) ;  /* 0x0000000000181947 */ /* 0x000fea0003800000 */
[----:B------:R-:W-:-:S14]  /*2a50*/  DSETP.NAN.AND P0, PT, R36, R36, PT ;  /* 0x000000242400722a */ /* 0x000fdc0003f08000 */
[----:B------:R-:W-:Y:S01]  /*2a60*/  @P0 DADD R14, R36, 2 ;  /* 0x40000000240e0429 */ /* 0x000fe20000000000 */
[----:B------:R-:W-:Y:S10]  /*2a70*/  @P0 BRA `(.L_x_84) ;  /* 0x00000000000c0947 */ /* 0x000ff40003800000 */
[----:B------:R-:W-:-:S14]  /*2a80*/  DSETP.NEU.AND P0, PT, |R36|, +INF , PT ;  /* 0x7ff000002400742a */ /* 0x000fdc0003f0d200 */
[----:B------:R-:W-:Y:S02]  /*2a90*/  @!P0 IMAD.MOV.U32 R14, RZ, RZ, 0x0 ;  /* 0x00000000ff0e8424 */ /* 0x000fe400078e00ff */
[----:B------:R-:W-:-:S07]  /*2aa0*/  @!P0 IMAD.MOV.U32 R15, RZ, RZ, 0x7ff00000 ;  /* 0x7ff00000ff0f8424 */ /* 0x000fce00078e00ff */
.L_x_84:
[----:B------:R-:W-:Y:S01]  /*2ab0*/  FSEL R36, R14, RZ, P2 ;  /* 0x000000ff0e247208 */ /* 0x000fe20001000000 */
[----:B------:R-:W-:Y:S01]  /*2ac0*/  DSETP.NEU.AND P0, PT, R42, RZ, PT ;  /* 0x000000ff2a00722a */ /* 0x000fe20003f0d000 */
[----:B------:R-:W-:-:S06]  /*2ad0*/  FSEL R37, R15, 1.875, P2 ;  /* 0x3ff000000f257808 */ /* 0x000fcc0001000000 */
[----:B------:R-:W-:-:S07]  /*2ae0*/  DMUL R12, R36, R12 ;  /* 0x0000000c240c7228 */ /* 0x000fce0000000000 */
[----:B------:R-:W-:Y:S01]  /*2af0*/  @!P0 CS2R R14, SRZ ;  /* 0x00000000000e8805 */ /* 0x000fe2000001ff00 */
[-C--:B------:R-:W-:Y:S02]  /*2b00*/  DFMA R44, R2, R12.reuse, R44 ;  /* 0x0000000c022c722b */ /* 0x080fe4000000002c */
[----:B------:R-:W-:Y:S01]  /*2b10*/  DFMA R40, R4, R12, R40 ;  /* 0x0000000c0428722b */ /* 0x000fe20000000028 */
[----:B------:R-:W-:Y:S10]  /*2b20*/  @!P0 BRA `(.L_x_85) ;  /* 0x00000000001c8947 */ /* 0x000ff40003800000 */
[----:B------:R-:W-:Y:S01]  /*2b30*/  DADD R34, -RZ, |R42| ;  /* 0x00000000ff227229 */ /* 0x000fe2000000052a */
[----:B------:R-:W-:Y:S01]  /*2b40*/  ISETP.GE.AND P0, PT, R43, RZ, PT ;  /* 0x000000ff2b00720c */ /* 0x000fe20003f06270 */
[----:B------:R-:W-:Y:S01]  /*2b50*/  UMOV UR5, 0x3ff80000 ;  /* 0x3ff8000000057882 */ /* 0x000fe20000000000 */
[----:B------:R-:W-:-:S11]  /*2b60*/  MOV R0, 0x2b80 ;  /* 0x00002b8000007802 */ /* 0x000fd60000000f00 */
[----:B------:R-:W-:Y:S05]  /*2b70*/  CALL.REL.NOINC `($_Z4testff$__internal_accurate_pow) ;  /* 0x0000001c004c7944 */ /* 0x000fea0003c00000 */
[----:B------:R-:W-:Y:S02]  /*2b80*/  FSEL R14, R13, RZ, P0 ;  /* 0x000000ff0d0e7208 */ /* 0x000fe40000000000 */
[----:B------:R-:W-:-:S07]  /*2b90*/  FSEL R15, R12, -QNAN , P0 ;  /* 0xfff800000c0f7808 */ /* 0x000fce0000000000 */
.L_x_85:
[C---:B------:R-:W-:Y:S02]  /*2ba0*/  DADD R12, R42.reuse, 1.5 ;  /* 0x3ff800002a0c7429 */ /* 0x040fe40000000000 */
[----:B------:R-:W-:-:S08]  /*2bb0*/  DSETP.NEU.AND P1, PT, R42, 1, PT ;  /* 0x3ff000002a00742a */ /* 0x000fd00003f2d000 */
[----:B------:R-:W-:-:S04]  /*2bc0*/  LOP3.LUT R12, R13, 0x7ff00000, RZ, 0xc0, !PT ;  /* 0x7ff000000d0c7812 */ /* 0x000fc800078ec0ff */
[----:B------:R-:W-:-:S13]  /*2bd0*/  ISETP.NE.AND P0, PT, R12, 0x7ff00000, PT ;  /* 0x7ff000000c00780c */ /* 0x000fda0003f05270 */
[----:B------:R-:W-:Y:S05]  /*2be0*/  @P0 BRA `(.L_x_86) ;  /* 0x0000000000180947 */ /* 0x000fea0003800000 */
[----:B------:R-:W-:-:S14]  /*2bf0*/  DSETP.NAN.AND P0, PT, R42, R42, PT ;  /* 0x0000002a2a00722a */ /* 0x000fdc0003f08000 */
[----:B------:R-:W-:Y:S01]  /*2c00*/  @P0 DADD R14, R42, 1.5 ;  /* 0x3ff800002a0e0429 */ /* 0x000fe20000000000 */
[----:B------:R-:W-:Y:S10]  /*2c10*/  @P0 BRA `(.L_x_86) ;  /* 0x00000000000c0947 */ /* 0x000ff40003800000 */
[----:B------:R-:W-:-:S14]  /*2c20*/  DSETP.NEU.AND P0, PT, |R42|, +INF , PT ;  /* 0x7ff000002a00742a */ /* 0x000fdc0003f0d200 */
[----:B------:R-:W-:Y:S02]  /*2c30*/  @!P0 IMAD.MOV.U32 R14, RZ, RZ, 0x0 ;  /* 0x00000000ff0e8424 */ /* 0x000fe400078e00ff */
[----:B------:R-:W-:-:S07]  /*2c40*/  @!P0 IMAD.MOV.U32 R15, RZ, RZ, 0x7ff00000 ;  /* 0x7ff00000ff0f8424 */ /* 0x000fce00078e00ff */
.L_x_86:
[----:B------:R-:W-:Y:S01]  /*2c50*/  FSEL R42, R14, RZ, P1 ;  /* 0x000000ff0e2a7208 */ /* 0x000fe20000800000 */
[----:B------:R-:W-:Y:S01]  /*2c60*/  DSETP.NEU.AND P0, PT, R18, RZ, PT ;  /* 0x000000ff1200722a */ /* 0x000fe20003f0d000 */
[----:B------:R-:W-:-:S06]  /*2c70*/  FSEL R43, R15, 1.875, P1 ;  /* 0x3ff000000f2b7808 */ /* 0x000fcc0000800000 */
[----:B------:R-:W-:-:S07]  /*2c80*/  DMUL R46, RZ, R42 ;  /* 0x0000002aff2e7228 */ /* 0x000fce0000000000 */
[----:B------:R-:W-:Y:S01]  /*2c90*/  @!P0 CS2R R50, SRZ ;  /* 0x0000000000328805 */ /* 0x000fe2000001ff00 */
[----:B------:R-:W-:Y:S01]  /*2ca0*/  DFMA R46, R46, UR12, R44 ;  /* 0x0000000c2e2e7c2b */ /* 0x000fe2000800002c */
        /* <DEDUP_REMOVED lines=8> */
.L_x_87:
[----:B------:R-:W-:Y:S01]  /*2d30*/  DMUL R12, R22, R22 ;  /* 0x00000016160c7228 */ /* 0x000fe20000000000 */
[----:B------:R-:W-:Y:S01]  /*2d40*/  UMOV UR14, 0xe2308c3a ;  /* 0xe2308c3a000e7882 */ /* 0x000fe20000000000 */
[----:B------:R-:W-:Y:S01]  /*2d50*/  UMOV UR15, 0x3e85798e ;  /* 0x3e85798e000f7882 */ /* 0x000fe20000000000 */
[----:B------:R-:W-:Y:S01]  /*2d60*/  UMOV UR6, 0x97d889be ;  /* 0x97d889be00067882 */ /* 0x000fe20000000000 */
[----:B------:R-:W-:-:S04]  /*2d70*/  UMOV UR7, 0x3d5cd2b2 ;  /* 0x3d5cd2b200077882 */ /* 0x000fc80000000000 */
[----:B------:R-:W-:-:S06]  /*2d80*/  DFMA R44, R24, R24, -R12 ;  /* 0x00000018182c722b */ /* 0x000fcc000000080c */
[----:B------:R-:W0:Y:S04]  /*2d90*/  MUFU.RCP64H R15, R45 ;  /* 0x0000002d000f7308 */ /* 0x000e280000001800 */
[----:B------:R-:W-:-:S05]  /*2da0*/  VIADD R14, R45, 0x300402 ;  /* 0x003004022d0e7836 */ /* 0x000fca0000000000 */
[----:B------:R-:W-:Y:S01]  /*2db0*/  FSETP.GEU.AND P1, PT, |R14|, 5.8789094863358348022e-39, PT ;  /* 0x004004020e00780b */ /* 0x000fe20003f2e200 */
[----:B0-----:R-:W-:-:S08]  /*2dc0*/  DFMA R12, -R44, R14, 1 ;  /* 0x3ff000002c0c742b */ /* 0x001fd0000000010e */
[----:B------:R-:W-:Y:S02]  /*2dd0*/  DFMA R30, R12, R12, R12 ;  /* 0x0000000c0c1e722b */ /* 0x000fe4000000000c */
[----:B------:R-:W-:-:S06]  /*2de0*/  DADD R12, R18, 1.5 ;  /* 0x3ff80000120c7429 */ /* 0x000fcc0000000000 */
[----:B------:R-:W-:Y:S01]  /*2df0*/  DFMA R30, R14, R30, R14 ;  /* 0x0000001e0e1e722b */ /* 0x000fe2000000000e */
[----:B------:R-:W-:-:S03]  /*2e00*/  IMAD.MOV.U32 R12, RZ, RZ, -0x1dcf73c6 ;  /* 0xe2308c3aff0c7424 */ /* 0x000fc600078e00ff */
[----:B------:R-:W-:Y:S01]  /*2e10*/  LOP3.LUT R0, R13, 0x7ff00000, RZ, 0xc0, !PT ;  /* 0x7ff000000d007812 */ /* 0x000fe200078ec0ff */
[----:B------:R-:W-:-:S03]  /*2e20*/  IMAD.MOV.U32 R13, RZ, RZ, 0x3e85798e ;  /* 0x3e85798eff0d7424 */ /* 0x000fc600078e00ff */
[----:B------:R-:W-:Y:S01]  /*2e30*/  ISETP.NE.AND P0, PT, R0, 0x7ff00000, PT ;  /* 0x7ff000000000780c */ /* 0x000fe20003f05270 */
[----:B------:R-:W-:Y:S02]  /*2e40*/  DFMA R34, -R44, R30, 1 ;  /* 0x3ff000002c22742b */ /* 0x000fe4000000011e */
[----:B------:R-:W-:Y:S02]  /*2e50*/  DMUL R14, R12, UR10 ;  /* 0x0000000a0c0e7c28 */ /* 0x000fe40008000000 */
[----:B------:R-:W-:-:S04]  /*2e60*/  DMUL R12, R42, UR14 ;  /* 0x0000000e2a0c7c28 */ /* 0x000fc80008000000 */
[----:B------:R-:W-:Y:S02]  /*2e70*/  DFMA R38, R30, R34, R30 ;  /* 0x000000221e26722b */ /* 0x000fe4000000001e */
[----:B------:R-:W-:Y:S02]  /*2e80*/  DMUL R34, R28, -UR6 ;  /* 0x800000061c227c28 */ /* 0x000fe40008000000 */
[----:B------:R-:W-:Y:S09]  /*2e90*/  @P0 BRA `(.L_x_88) ;  /* 0x0000000000180947 */ /* 0x000ff20003800000 */
[----:B------:R-:W-:-:S14]  /*2ea0*/  DSETP.NAN.AND P0, PT, R18, R18, PT ;  /* 0x000000121200722a */ /* 0x000fdc0003f08000 */
[----:B------:R-:W-:Y:S01]  /*2eb0*/  @P0 DADD R50, R18, 1.5 ;  /* 0x3ff8000012320429 */ /* 0x000fe20000000000 */
[----:B------:R-:W-:Y:S10]  /*2ec0*/  @P0 BRA `(.L_x_88) ;  /* 0x00000000000c0947 */ /* 0x000ff40003800000 */
[----:B------:R-:W-:-:S14]  /*2ed0*/  DSETP.NEU.AND P0, PT, |R18|, +INF , PT ;  /* 0x7ff000001200742a */ /* 0x000fdc0003f0d200 */
[----:B------:R-:W-:Y:S02]  /*2ee0*/  @!P0 IMAD.MOV.U32 R50, RZ, RZ, 0x0 ;  /* 0x00000000ff328424 */ /* 0x000fe400078e00ff */
[----:B------:R-:W-:-:S07]  /*2ef0*/  @!P0 IMAD.MOV.U32 R51, RZ, RZ, 0x7ff00000 ;  /* 0x7ff00000ff338424 */ /* 0x000fce00078e00ff */
.L_x_88:
[----:B------:R-:W-:Y:S04]  /*2f00*/  BSSY.RECONVERGENT B0, `(.L_x_89) ;  /* 0x0000008000007945 */ /* 0x000fe80003800200 */
[----:B------:R-:W-:Y:S05]  /*2f10*/  @P1 BRA `(.L_x_90) ;  /* 0x0000000000181947 */ /* 0x000fea0003800000 */
[----:B------:R-:W-:Y:S01]  /*2f20*/  LOP3.LUT R0, R45, 0x7fffffff, RZ, 0xc0, !PT ;  /* 0x7fffffff2d007812 */ /* 0x000fe200078ec0ff */
[----:B------:R-:W-:Y:S02]  /*2f30*/  IMAD.MOV.U32 R30, RZ, RZ, R44 ;  /* 0x000000ffff1e7224 */ /* 0x000fe400078e002c */
[----:B------:R-:W-:Y:S02]  /*2f40*/  IMAD.MOV.U32 R31, RZ, RZ, R45 ;  /* 0x000000ffff1f7224 */ /* 0x000fe400078e002d */
[----:B------:R-:W-:Y:S01]  /*2f50*/  VIADD R48, R0, 0xfff00000 ;  /* 0xfff0000000307836 */ /* 0x000fe20000000000 */
[----:B------:R-:W-:-:S07]  /*2f60*/  MOV R0, 0x2f80 ;  /* 0x00002f8000007802 */ /* 0x000fce0000000f00 */
[----:B------:R-:W-:Y:S05]  /*2f70*/  CALL.REL.NOINC `($__internal_1_$__cuda_sm20_dblrcp_rn_slowpath_v3) ;  /* 0x0000001400ac7944 */ /* 0x000fea0003c00000 */
.L_x_90:
[----:B------:R-:W-:Y:S05]  /*2f80*/  BSYNC.RECONVERGENT B0 ;  /* 0x0000000000007941 */ /* 0x000fea0003800200 */
.L_x_89:
[-C--:B------:R-:W-:Y:S01]  /*2f90*/  DMUL R44, R24, R34.reuse ;  /* 0x00000022182c7228 */ /* 0x080fe20000000000 */
[----:B------:R-:W-:Y:S01]  /*2fa0*/  UMOV UR6, 0xe2308c3a ;  /* 0xe2308c3a00067882 */ /* 0x000fe20000000000 */
[----:B------:R-:W-:Y:S01]  /*2fb0*/  DMUL R34, R22, -R34 ;  /* 0x8000002216227228 */ /* 0x000fe20000000000 */
[----:B------:R-:W-:Y:S01]  /*2fc0*/  UMOV UR7, 0x3e65798e ;  /* 0x3e65798e00077882 */ /* 0x000fe20000000000 */
[----:B------:R-:W-:Y:S01]  /*2fd0*/  DMUL R30, RZ, UR10 ;  /* 0x0000000aff1e7c28 */ /* 0x000fe20008000000 */
[----:B------:R-:W-:Y:S01]  /*2fe0*/  UMOV UR14, 0xe2308c3a ;  /* 0xe2308c3a000e7882 */ /* 0x000fe20000000000 */
[----:B------:R-:W-:Y:S01]  /*2ff0*/  DSETP.NEU.AND P0, PT, R18, 1, PT ;  /* 0x3ff000001200742a */ /* 0x000fe20003f0d000 */
[----:B------:R-:W-:Y:S01]  /*3000*/  UMOV UR15, 0x3e75798e ;  /* 0x3e75798e000f7882 */ /* 0x000fe20000000000 */
[-C--:B------:R-:W-:Y:S01]  /*3010*/  DMUL R48, R44, R38.reuse ;  /* 0x000000262c307228 */ /* 0x080fe20000000000 */
[----:B------:R-:W-:Y:S01]  /*3020*/  BSSY.RECONVERGENT B0, `(.L_x_91) ;  /* 0x0000051000007945 */ /* 0x000fe20003800200 */
[----:B------:R-:W-:-:S02]  /*3030*/  DMUL R52, R34, R38 ;  /* 0x0000002622347228 */ /* 0x000fc40000000000 */
[----:B------:R-:W-:Y:S01]  /*3040*/  DMUL R34, R30, R8 ;  /* 0x000000081e227228 */ /* 0x000fe20000000000 */
[----:B------:R-:W-:Y:S01]  /*3050*/  FSEL R44, R50, RZ, P0 ;  /* 0x000000ff322c7208 */ /* 0x000fe20000000000 */
[----:B------:R-:W-:Y:S01]  /*3060*/  DFMA R40, R12, -UR12, R40 ;  /* 0x8000000c0c287c2b */ /* 0x000fe20008000028 */
[----:B------:R-:W-:Y:S01]  /*3070*/  FSEL R45, R51, 1.875, P0 ;  /* 0x3ff00000332d7808 */ /* 0x000fe20000000000 */
[----:B------:R-:W-:Y:S02]  /*3080*/  DMUL R38, R36, -UR6 ;  /* 0x8000000624267c28 */ /* 0x000fe40008000000 */
[-C--:B------:R-:W-:Y:S02]  /*3090*/  DMUL R48, R48, R20.reuse ;  /* 0x0000001430307228 */ /* 0x080fe40000000000 */
[----:B------:R-:W-:Y:S02]  /*30a0*/  DMUL R52, R52, R20 ;  /* 0x0000001434347228 */ /* 0x000fe40000000000 */
[----:B------:R-:W-:-:S02]  /*30b0*/  DFMA R46, R44, R34, R46 ;  /* 0x000000222c2e722b */ /* 0x000fc4000000002e */
[-C--:B------:R-:W-:Y:S02]  /*30c0*/  DMUL R34, R14, R8.reuse ;  /* 0x000000080e227228 */ /* 0x080fe40000000000 */
[----:B------:R-:W-:Y:S02]  /*30d0*/  DMUL R50, R8, UR6 ;  /* 0x0000000608327c28 */ /* 0x000fe40008000000 */
[----:B------:R-:W-:Y:S02]  /*30e0*/  DMUL R32, R32, R8 ;  /* 0x0000000820207228 */ /* 0x000fe40000000000 */
[----:B------:R-:W-:Y:S02]  /*30f0*/  DFMA R46, R2, R38, R46 ;  /* 0x00000026022e722b */ /* 0x000fe4000000002e */
[----:B------:R-:W-:Y:S02]  /*3100*/  DFMA R34, R44, -R34, R40 ;  /* 0x800000222c22722b */ /* 0x000fe40000000028 */
[----:B------:R-:W-:-:S02]  /*3110*/  DMUL R40, R28, UR14 ;  /* 0x0000000e1c287c28 */ /* 0x000fc40008000000 */
[----:B------:R-:W-:Y:S02]  /*3120*/  DMUL R12, R12, R8 ;  /* 0x000000080c0c7228 */ /* 0x000fe40000000000 */
[----:B------:R-:W-:Y:S02]  /*3130*/  DFMA R50, R36, R50, R46 ;  /* 0x000000322432722b */ /* 0x000fe4000000002e */
[----:B------:R-:W-:Y:S01]  /*3140*/  DFMA R38, R4, R38, R34 ;  /* 0x000000260426722b */ /* 0x000fe20000000022 */
[----:B------:R-:W-:Y:S01]  /*3150*/  IMAD.U32 R34, RZ, RZ, UR8 ;  /* 0x00000008ff227e24 */ /* 0x000fe2000f8e00ff */
[----:B------:R-:W-:Y:S01]  /*3160*/  DMUL R40, R40, R8 ;  /* 0x0000000828287228 */ /* 0x000fe20000000000 */
[----:B------:R-:W-:-:S05]  /*3170*/  IMAD.U32 R35, RZ, RZ, UR9 ;  /* 0x00000009ff237e24 */ /* 0x000fca000f8e00ff */
[----:B------:R-:W-:Y:S02]  /*3180*/  DADD R38, RZ, R38 ;  /* 0x00000000ff267229 */ /* 0x000fe40000000026 */
[----:B------:R-:W-:-:S08]  /*3190*/  DFMA R34, R28, R34, -UR8 ;  /* 0x800000081c227e2b */ /* 0x000fd00008000022 */
[----:B------:R-:W-:Y:S02]  /*31a0*/  DMUL R48, R48, R34 ;  /* 0x0000002230307228 */ /* 0x000fe40000000000 */
[C---:B------:R-:W-:Y:S02]  /*31b0*/  DMUL R52, R34.reuse, R52 ;  /* 0x0000003422347228 */ /* 0x040fe40000000000 */
[----:B------:R-:W-:-:S04]  /*31c0*/  DMUL R54, R34, R40 ;  /* 0x0000002822367228 */ /* 0x000fc80000000000 */
[C---:B------:R-:W-:Y:S02]  /*31d0*/  DMUL R40, R28.reuse, R48 ;  /* 0x000000301c287228 */ /* 0x040fe40000000000 */
[----:B------:R-:W-:Y:S02]  /*31e0*/  DMUL R46, R28, R52 ;  /* 0x000000341c2e7228 */ /* 0x000fe40000000000 */
[----:B------:R-:W-:-:S04]  /*31f0*/  DMUL R48, R36, UR14 ;  /* 0x0000000e24307c28 */ /* 0x000fc80008000000 */
[-C--:B------:R-:W-:Y:S02]  /*3200*/  DMUL R40, R40, R16.reuse ;  /* 0x0000001028287228 */ /* 0x080fe40000000000 */
[-C--:B------:R-:W-:Y:S02]  /*3210*/  DMUL R46, R46, R16.reuse ;  /* 0x000000102e2e7228 */ /* 0x080fe40000000000 */
[----:B------:R-:W-:Y:S02]  /*3220*/  DMUL R48, R48, R16 ;  /* 0x0000001030307228 */ /* 0x000fe40000000000 */
[-C--:B------:R-:W-:Y:S02]  /*3230*/  DMUL R16, R2, R54.reuse ;  /* 0x0000003602107228 */ /* 0x080fe40000000000 */
[----:B------:R-:W-:-:S06]  /*3240*/  DMUL R54, R4, R54 ;  /* 0x0000003604367228 */ /* 0x000fcc0000000000 */
[----:B------:R-:W-:Y:S02]  /*3250*/  DFMA R16, R16, UR8, R50 ;  /* 0x0000000810107c2b */ /* 0x000fe40008000032 */
[----:B------:R-:W-:-:S06]  /*3260*/  DFMA R38, R54, UR8, R38 ;  /* 0x0000000836267c2b */ /* 0x000fcc0008000026 */
[-C--:B------:R-:W-:Y:S02]  /*3270*/  DFMA R16, R2, R48.reuse, R16 ;  /* 0x000000300210722b */ /* 0x080fe40000000010 */
[----:B------:R-:W-:-:S06]  /*3280*/  DFMA R38, R4, R48, R38 ;  /* 0x000000300426722b */ /* 0x000fcc0000000026 */
[----:B------:R-:W-:Y:S01]  /*3290*/  DFMA R16, R36, UR6, R16 ;  /* 0x0000000624107c2b */ /* 0x000fe20008000010 */
[----:B------:R-:W-:Y:S01]  /*32a0*/  UMOV UR6, 0x29a4692c ;  /* 0x29a4692c00067882 */ /* 0x000fe20000000000 */
[-C--:B------:R-:W-:Y:S01]  /*32b0*/  DMUL R36, R2, R32.reuse ;  /* 0x0000002002247228 */ /* 0x080fe20000000000 */
[----:B------:R-:W-:Y:S01]  /*32c0*/  UMOV UR7, 0x3e901b2b ;  /* 0x3e901b2b00077882 */ /* 0x000fe20000000000 */
[----:B------:R-:W-:-:S06]  /*32d0*/  DMUL R32, R4, R32 ;  /* 0x0000002004207228 */ /* 0x000fcc0000000000 */
[----:B------:R-:W-:Y:S02]  /*32e0*/  DFMA R36, R10, R36, R16 ;  /* 0x000000240a24722b */ /* 0x000fe40000000010 */
[----:B------:R-:W-:Y:S02]  /*32f0*/  DMUL R16, R28, UR6 ;  /* 0x000000061c107c28 */ /* 0x000fe40008000000 */
[----:B------:R-:W-:-:S06]  /*3300*/  DFMA R32, R10, R32, R38 ;  /* 0x000000200a20722b */ /* 0x000fcc0000000026 */
[----:B------:R-:W-:Y:S02]  /*3310*/  DMUL R50, R16, R8 ;  /* 0x0000000810327228 */ /* 0x000fe40000000000 */
[----:B------:R-:W-:-:S06]  /*3320*/  DFMA R32, R14, R44, R32 ;  /* 0x0000002c0e20722b */ /* 0x000fcc0000000020 */
[----:B------:R-:W-:Y:S02]  /*3330*/  DMUL R50, R34, R50 ;  /* 0x0000003222327228 */ /* 0x000fe40000000000 */
[----:B------:R-:W-:-:S06]  /*3340*/  DFMA R12, R12, UR12, R32 ;  /* 0x0000000c0c0c7c2b */ /* 0x000fcc0008000020 */
[----:B------:R-:W-:-:S08]  /*3350*/  DFMA R36, R50, UR8, R36 ;  /* 0x0000000832247c2b */ /* 0x000fd00008000024 */
[----:B------:R-:W-:Y:S02]  /*3360*/  DFMA R36, R6, R10, R36 ;  /* 0x0000000a0624722b */ /* 0x000fe40000000024 */
[----:B------:R-:W-:-:S06]  /*3370*/  DMUL R6, RZ, R42 ;  /* 0x0000002aff067228 */ /* 0x000fcc0000000000 */
[----:B------:R-:W-:Y:S02]  /*3380*/  DFMA R36, R30, R44, R36 ;  /* 0x0000002c1e24722b */ /* 0x000fe40000000024 */
[----:B------:R-:W-:Y:S02]  /*3390*/  DMUL R8, R6, R8 ;  /* 0x0000000806087228 */ /* 0x000fe40000000000 */
[----:B------:R-:W-:-:S04]  /*33a0*/  DMUL R6, R12, R12 ;  /* 0x0000000c0c067228 */ /* 0x000fc80000000000 */
[----:B------:R-:W-:-:S08]  /*33b0*/  DADD R36, -R48, R36 ;  /* 0x0000000030247229 */ /* 0x000fd00000000124 */
[----:B------:R-:W-:-:S08]  /*33c0*/  DFMA R8, R8, UR12, R36 ;  /* 0x0000000c08087c2b */ /* 0x000fd00008000024 */
[----:B------:R-:W-:-:S06]  /*33d0*/  DFMA R32, R8, R8, -R6 ;  /* 0x000000080820722b */ /* 0x000fcc0000000806 */
        /* <DEDUP_REMOVED lines=9> */
[C---:B------:R-:W-:Y:S02]  /*3470*/  DFMA R6, R46.reuse, R8, -R6 ;  /* 0x000000082e06722b */ /* 0x040fe40000000806 */
[----:B------:R-:W-:-:S04]  /*3480*/  DFMA R46, R46, R12, R40 ;  /* 0x0000000c2e2e722b */ /* 0x000fc80000000028 */
[----:B------:R-:W-:Y:S01]  /*3490*/  DFMA R14, R14, R30, R14 ;  /* 0x0000001e0e0e722b */ /* 0x000fe2000000000e */
[----:B------:R-:W-:Y:S10]  /*34a0*/  @P0 BRA `(.L_x_92) ;  /* 0x0000000000200947 */ /* 0x000ff40003800000 */
[----:B------:R-:W-:Y:S01]  /*34b0*/  LOP3.LUT R0, R33, 0x7fffffff, RZ, 0xc0, !PT ;  /* 0x7fffffff21007812 */ /* 0x000fe200078ec0ff */
[----:B------:R-:W-:Y:S02]  /*34c0*/  IMAD.MOV.U32 R30, RZ, RZ, R32 ;  /* 0x000000ffff1e7224 */ /* 0x000fe400078e0020 */
[----:B------:R-:W-:Y:S02]  /*34d0*/  IMAD.MOV.U32 R31, RZ, RZ, R33 ;  /* 0x000000ffff1f7224 */ /* 0x000fe400078e0021 */
[----:B------:R-:W-:Y:S01]  /*34e0*/  VIADD R48, R0, 0xfff00000 ;  /* 0xfff0000000307836 */ /* 0x000fe20000000000 */
[----:B------:R-:W-:-:S07]  /*34f0*/  MOV R0, 0x3510 ;  /* 0x0000351000007802 */ /* 0x000fce0000000f00 */
[----:B------:R-:W-:Y:S05]  /*3500*/  CALL.REL.NOINC `($__internal_1_$__cuda_sm20_dblrcp_rn_slowpath_v3) ;  /* 0x0000001000487944 */ /* 0x000fea0003c00000 */
[----:B------:R-:W-:Y:S02]  /*3510*/  IMAD.MOV.U32 R14, RZ, RZ, R38 ;  /* 0x000000ffff0e7224 */ /* 0x000fe400078e0026 */
[----:B------:R-:W-:-:S07]  /*3520*/  IMAD.MOV.U32 R15, RZ, RZ, R39 ;  /* 0x000000ffff0f7224 */ /* 0x000fce00078e0027 */
.L_x_92:
[----:B------:R-:W-:Y:S05]  /*3530*/  BSYNC.RECONVERGENT B0 ;  /* 0x0000000000007941 */ /* 0x000fea0003800200 */
.L_x_91:
[----:B------:R-:W-:Y:S01]  /*3540*/  DMUL R8, R4, R4 ;  /* 0x0000000404087228 */ /* 0x000fe20000000000 */
[----:B------:R-:W-:Y:S01]  /*3550*/  BSSY.RECONVERGENT B0, `(.L_x_93) ;  /* 0x0000019000007945 */ /* 0x000fe20003800200 */
[-C--:B------:R-:W-:Y:S02]  /*3560*/  DMUL R6, R6, R14.reuse ;  /* 0x0000000e06067228 */ /* 0x080fe40000000000 */
[----:B------:R-:W-:-:S04]  /*3570*/  DMUL R46, R46, R14 ;  /* 0x0000000e2e2e7228 */ /* 0x000fc80000000000 */
[----:B------:R-:W-:-:S04]  /*3580*/  DFMA R30, R2, R2, -R8 ;  /* 0x00000002021e722b */ /* 0x000fc80000000808 */
[----:B------:R-:W-:Y:S02]  /*3590*/  DMUL R46, R46, UR8 ;  /* 0x000000082e2e7c28 */ /* 0x000fe40008000000 */
[----:B------:R-:W0:Y:S04]  /*35a0*/  MUFU.RCP64H R11, R31 ;  /* 0x0000001f000b7308 */ /* 0x000e280000001800 */
[----:B------:R-:W-:-:S05]  /*35b0*/  VIADD R10, R31, 0x300402 ;  /* 0x003004021f0a7836 */ /* 0x000fca0000000000 */
[----:B------:R-:W-:Y:S01]  /*35c0*/  FSETP.GEU.AND P0, PT, |R10|, 5.8789094863358348022e-39, PT ;  /* 0x004004020a00780b */ /* 0x000fe20003f0e200 */
[----:B0-----:R-:W-:-:S08]  /*35d0*/  DFMA R8, -R30, R10, 1 ;  /* 0x3ff000001e08742b */ /* 0x001fd0000000010a */
[----:B------:R-:W-:Y:S02]  /*35e0*/  DFMA R12, R8, R8, R8 ;  /* 0x00000008080c722b */ /* 0x000fe40000000008 */
[----:B------:R-:W-:-:S06]  /*35f0*/  DMUL R8, R6, UR8 ;  /* 0x0000000806087c28 */ /* 0x000fcc0008000000 */
        /* <DEDUP_REMOVED lines=8> */
[----:B------:R-:W-:-:S05]  /*3680*/  LOP3.LUT R0, R31, 0x7fffffff, RZ, 0xc0, !PT ;  /* 0x7fffffff1f007812 */ /* 0x000fca00078ec0ff */
[----:B------:R-:W-:Y:S01]  /*3690*/  VIADD R48, R0, 0xfff00000 ;  /* 0xfff0000000307836 */ /* 0x000fe20000000000 */
[----:B------:R-:W-:-:S07]  /*36a0*/  MOV R0, 0x36c0 ;  /* 0x000036c000007802 */ /* 0x000fce0000000f00 */
[----:B------:R-:W-:Y:S05]  /*36b0*/  CALL.REL.NOINC `($__internal_1_$__cuda_sm20_dblrcp_rn_slowpath_v3) ;  /* 0x0000000c00dc7944 */ /* 0x000fea0003c00000 */
[----:B------:R-:W-:Y:S02]  /*36c0*/  IMAD.MOV.U32 R12, RZ, RZ, R38 ;  /* 0x000000ffff0c7224 */ /* 0x000fe400078e0026 */
[----:B------:R-:W-:-:S07]  /*36d0*/  IMAD.MOV.U32 R13, RZ, RZ, R39 ;  /* 0x000000ffff0d7224 */ /* 0x000fce00078e0027 */
.L_x_94:
[----:B------:R-:W-:Y:S05]  /*36e0*/  BSYNC.RECONVERGENT B0 ;  /* 0x0000000000007941 */ /* 0x000fea0003800200 */
.L_x_93:
[----:B------:R-:W-:Y:S01]  /*36f0*/  UMOV UR6, 0x47ae147b ;  /* 0x47ae147b00067882 */ /* 0x000fe20000000000 */
[----:B------:R-:W-:Y:S01]  /*3700*/  UMOV UR7, 0x3fa47ae1 ;  /* 0x3fa47ae100077882 */ /* 0x000fe20000000000 */
[----:B------:R-:W-:Y:S01]  /*3710*/  IMAD.MOV.U32 R10, RZ, RZ, 0x652b82fe ;  /* 0x652b82feff0a7424 */ /* 0x000fe200078e00ff */
[----:B------:R-:W-:Y:S01]  /*3720*/  DMUL R26, R26, -UR6 ;  /* 0x800000061a1a7c28 */ /* 0x000fe20008000000 */
[----:B------:R-:W-:Y:S01]  /*3730*/  IMAD.MOV.U32 R11, RZ, RZ, 0x3ff71547 ;  /* 0x3ff71547ff0b7424 */ /* 0x000fe200078e00ff */
[----:B------:R-:W-:Y:S01]  /*3740*/  UMOV UR6, 0xfefa39ef ;  /* 0xfefa39ef00067882 */ /* 0x000fe20000000000 */
[----:B------:R-:W-:Y:S01]  /*3750*/  UMOV UR7, 0x3fe62e42 ;  /* 0x3fe62e4200077882 */ /* 0x000fe20000000000 */
[-C--:B------:R-:W-:Y:S02]  /*3760*/  DMUL R6, R6, R12.reuse ;  /* 0x0000000c06067228 */ /* 0x080fe40000000000 */
[----:B------:R-:W-:Y:S02]  /*3770*/  DMUL R4, R4, R12 ;  /* 0x0000000c04047228 */ /* 0x000fe40000000000 */
[----:B------:R-:W-:-:S02]  /*3780*/  DMUL R26, R26, UR12 ;  /* 0x0000000c1a1a7c28 */ /* 0x000fc40008000000 */
        /* <DEDUP_REMOVED lines=57> */
.L_x_95:
[----:B------:R-:W-:Y:S01]  /*3b20*/  MOV R0, 0x3b50 ;  /* 0x00003b5000007802 */ /* 0x000fe20000000f00 */
[----:B------:R-:W-:-:S06]  /*3b30*/  UMOV UR5, 0x40000000 ;  /* 0x4000000000057882 */ /* 0x000fcc0000000000 */
[----:B------:R-:W-:Y:S05]  /*3b40*/  CALL.REL.NOINC `($_Z4testff$__internal_accurate_pow) ;  /* 0x0000000c00587944 */ /* 0x000fea0003c00000 */
[----:B------:R-:W-:Y:S01]  /*3b50*/  UMOV UR4, 0x29a4692c ;  /* 0x29a4692c00047882 */ /* 0x000fe20000000000 */
[----:B------:R-:W-:Y:S01]  /*3b60*/  UMOV UR5, 0x3e901b2b ;  /* 0x3e901b2b00057882 */ /* 0x000fe20000000000 */
[----:B------:R-:W-:Y:S01]  /*3b70*/  DMUL R30, RZ, R44 ;  /* 0x0000002cff1e7228 */ /* 0x000fe20000000000 */
[----:B------:R-:W-:Y:S01]  /*3b80*/  UMOV UR6, 0xe2308c3a ;  /* 0xe2308c3a00067882 */ /* 0x000fe20000000000 */
[----:B------:R-:W-:Y:S01]  /*3b90*/  DMUL R8, R2, -UR4 ;  /* 0x8000000402087c28 */ /* 0x000fe20008000000 */
[----:B------:R-:W-:Y:S01]  /*3ba0*/  UMOV UR4, 0xe2308c3a ;  /* 0xe2308c3a00047882 */ /* 0x000fe20000000000 */
[----:B------:R-:W-:Y:S01]  /*3bb0*/  UMOV UR5, 0x3e75798e ;  /* 0x3e75798e00057882 */ /* 0x000fe20000000000 */
[----:B------:R-:W-:Y:S01]  /*3bc0*/  UMOV UR7, 0x3e65798e ;  /* 0x3e65798e00077882 */ /* 0x000fe20000000000 */
[----:B------:R-:W-:-:S04]  /*3bd0*/  DSETP.NEU.AND P2, PT, R18, 1, PT ;  /* 0x3ff000001200742a */ /* 0x000fc80003f4d000 */
[----:B------:R-:W-:Y:S02]  /*3be0*/  DMUL R10, R28, R8 ;  /* 0x000000081c0a7228 */ /* 0x000fe40000000000 */
[----:B------:R-:W-:-:S06]  /*3bf0*/  DMUL R8, R24, UR4 ;  /* 0x0000000418087c28 */ /* 0x000fcc0008000000 */
[----:B------:R-:W-:Y:S02]  /*3c00*/  DMUL R10, R10, UR8 ;  /* 0x000000080a0a7c28 */ /* 0x000fe40008000000 */
[----:B------:R-:W-:-:S06]  /*3c10*/  DMUL R14, R28, R8 ;  /* 0x000000081c0e7228 */ /* 0x000fcc0000000000 */
[C---:B------:R-:W-:Y:S02]  /*3c20*/  DMUL R32, R18.reuse, R10 ;  /* 0x0000000a12207228 */ /* 0x040fe40000000000 */
[----:B------:R-:W-:Y:S02]  /*3c30*/  DADD R10, R18, 2 ;  /* 0x40000000120a7429 */ /* 0x000fe40000000000 */
[----:B------:R-:W-:Y:S01]  /*3c40*/  DMUL R26, R14, UR8 ;  /* 0x000000080e1a7c28 */ /* 0x000fe20008000000 */
[----:B------:R-:W-:-:S03]  /*3c50*/  FSEL R14, R13, RZ, P0 ;  /* 0x000000ff0d0e7208 */ /* 0x000fc60000000000 */
[----:B------:R-:W-:Y:S01]  /*3c60*/  DFMA R30, R30, UR10, R32 ;  /* 0x0000000a1e1e7c2b */ /* 0x000fe20008000020 */
[----:B------:R-:W-:-:S03]  /*3c70*/  FSEL R15, R12, RZ, P0 ;  /* 0x000000ff0c0f7208 */ /* 0x000fc60000000000 */
[----:B------:R-:W-:-:S04]  /*3c80*/  LOP3.LUT R10, R11, 0x7ff00000, RZ, 0xc0, !PT ;  /* 0x7ff000000b0a7812 */ /* 0x000fc800078ec0ff */
[----:B------:R-:W-:Y:S01]  /*3c90*/  ISETP.NE.AND P1, PT, R10, 0x7ff00000, PT ;  /* 0x7ff000000a00780c */ /* 0x000fe20003f25270 */
[----:B------:R-:W-:Y:S02]  /*3ca0*/  DFMA R26, -R18, R26, R30 ;  /* 0x0000001a121a722b */ /* 0x000fe4000000011e */
[----:B------:R-:W-:Y:S02]  /*3cb0*/  DMUL R30, R2, UR6 ;  /* 0x00000006021e7c28 */ /* 0x000fe40008000000 */
[----:B------:R-:W-:-:S08]  /*3cc0*/  DMUL R10, RZ, R2 ;  /* 0x00000002ff0a7228 */ /* 0x000fd00000000000 */
[----:B------:R-:W-:Y:S05]  /*3cd0*/  @P1 BRA `(.L_x_96) ;  /* 0x0000000000181947 */ /* 0x000fea0003800000 */
[----:B------:R-:W-:-:S14]  /*3ce0*/  DSETP.NAN.AND P0, PT, R18, R18, PT ;  /* 0x000000121200722a */ /* 0x000fdc0003f08000 */
[----:B------:R-:W-:Y:S01]  /*3cf0*/  @P0 DADD R14, R18, 2 ;  /* 0x40000000120e0429 */ /* 0x000fe20000000000 */
[----:B------:R-:W-:Y:S10]  /*3d00*/  @P0 BRA `(.L_x_96) ;  /* 0x00000000000c0947 */ /* 0x000ff40003800000 */
[----:B------:R-:W-:-:S14]  /*3d10*/  DSETP.NEU.AND P0, PT, |R18|, +INF , PT ;  /* 0x7ff000001200742a */ /* 0x000fdc0003f0d200 */
[----:B------:R-:W-:Y:S02]  /*3d20*/  @!P0 IMAD.MOV.U32 R14, RZ, RZ, 0x0 ;  /* 0x00000000ff0e8424 */ /* 0x000fe400078e00ff */
[----:B------:R-:W-:-:S07]  /*3d30*/  @!P0 IMAD.MOV.U32 R15, RZ, RZ, 0x7ff00000 ;  /* 0x7ff00000ff0f8424 */ /* 0x000fce00078e00ff */
.L_x_96:
[----:B------:R-:W-:Y:S01]  /*3d40*/  FSEL R12, R14, RZ, P2 ;  /* 0x000000ff0e0c7208 */ /* 0x000fe20001000000 */
[----:B------:R-:W-:Y:S01]  /*3d50*/  DMUL R32, R44, R10 ;  /* 0x0000000a2c207228 */ /* 0x000fe20000000000 */
[----:B------:R-:W-:Y:S01]  /*3d60*/  FSEL R13, R15, 1.875, P2 ;  /* 0x3ff000000f0d7808 */ /* 0x000fe20001000000 */
[----:B------:R-:W-:Y:S01]  /*3d70*/  DMUL R34, RZ, UR12 ;  /* 0x0000000cff227c28 */ /* 0x000fe20008000000 */
[----:B------:R-:W-:Y:S01]  /*3d80*/  UMOV UR14, 0xe2308c3a ;  /* 0xe2308c3a000e7882 */ /* 0x000fe20000000000 */
[----:B------:R-:W-:Y:S01]  /*3d90*/  DMUL R14, R28, R28 ;  /* 0x0000001c1c0e7228 */ /* 0x000fe20000000000 */
[----:B------:R-:W-:Y:S01]  /*3da0*/  UMOV UR15, 0x3e85798e ;  /* 0x3e85798e000f7882 */ /* 0x000fe20000000000 */
[----:B------:R-:W-:Y:S01]  /*3db0*/  UMOV UR16, 0xe2308c3a ;  /* 0xe2308c3a00107882 */ /* 0x000fe20000000000 */
[----:B------:R-:W-:Y:S01]  /*3dc0*/  DFMA R26, R30, R12, R26 ;  /* 0x0000000c1e1a722b */ /* 0x000fe2000000001a */
[----:B------:R-:W-:Y:S01]  /*3dd0*/  UMOV UR17, 0x3e65798e ;  /* 0x3e65798e00117882 */ /* 0x000fe20000000000 */
[----:B------:R-:W-:Y:S01]  /*3de0*/  DMUL R40, R24, UR14 ;  /* 0x0000000e18287c28 */ /* 0x000fe20008000000 */
[----:B------:R-:W-:Y:S01]  /*3df0*/  BSSY.RECONVERGENT B0, `(.L_x_97) ;  /* 0x000006d000007945 */ /* 0x000fe20003800200 */
[----:B------:R-:W-:-:S02]  /*3e00*/  DMUL R8, R8, R20 ;  /* 0x0000001408087228 */ /* 0x000fc40000000000 */
[----:B------:R-:W-:Y:S02]  /*3e10*/  DMUL R36, R30, R14 ;  /* 0x0000000e1e247228 */ /* 0x000fe40000000000 */
[----:B------:R-:W-:Y:S01]  /*3e20*/  DFMA R32, R32, UR10, R26 ;  /* 0x0000000a20207c2b */ /* 0x000fe2000800001a */
[----:B------:R-:W-:Y:S01]  /*3e30*/  IMAD.U32 R26, RZ, RZ, UR8 ;  /* 0x00000008ff1a7e24 */ /* 0x000fe2000f8e00ff */
[----:B------:R-:W-:Y:S01]  /*3e40*/  DMUL R30, R22, UR4 ;  /* 0x00000004161e7c28 */ /* 0x000fe20008000000 */
[----:B------:R-:W-:Y:S01]  /*3e50*/  IMAD.U32 R27, RZ, RZ, UR9 ;  /* 0x00000009ff1b7e24 */ /* 0x000fe2000f8e00ff */
[----:B------:R-:W-:Y:S01]  /*3e60*/  DMUL R46, R40, R20 ;  /* 0x00000014282e7228 */ /* 0x000fe20000000000 */
[----:B------:R-:W-:Y:S01]  /*3e70*/  UMOV UR4, 0xe2308c3a ;  /* 0xe2308c3a00047882 */ /* 0x000fe20000000000 */
[----:B------:R-:W-:Y:S01]  /*3e80*/  DMUL R40, R16, UR8 ;  /* 0x0000000810287c28 */ /* 0x000fe20008000000 */
[----:B------:R-:W-:Y:S01]  /*3e90*/  UMOV UR5, 0x3e75798e ;  /* 0x3e75798e00057882 */ /* 0x000fe20000000000 */
[----:B------:R-:W-:-:S02]  /*3ea0*/  DFMA R32, R42, R34, R32 ;  /* 0x000000222a20722b */ /* 0x000fc40000000020 */
[----:B------:R-:W-:Y:S02]  /*3eb0*/  DMUL R26, R26, UR8 ;  /* 0x000000081a1a7c28 */ /* 0x000fe40008000000 */
[----:B------:R-:W-:Y:S02]  /*3ec0*/  DMUL R34, R28, R30 ;  /* 0x0000001e1c227228 */ /* 0x000fe40000000000 */
[----:B------:R-:W-:Y:S02]  /*3ed0*/  DMUL R16, R2, UR14 ;  /* 0x0000000e02107c28 */ /* 0x000fe40008000000 */
[----:B------:R-:W-:Y:S02]  /*3ee0*/  DMUL R46, R28, R46 ;  /* 0x0000002e1c2e7228 */ /* 0x000fe40000000000 */
[----:B------:R-:W-:Y:S02]  /*3ef0*/  DFMA R38, R36, R26, R32 ;  /* 0x0000001a2426722b */ /* 0x000fe40000000020 */
[----:B------:R-:W-:-:S02]  /*3f00*/  DMUL R36, R44, UR14 ;  /* 0x0000000e2c247c28 */ /* 0x000fc40008000000 */
[----:B------:R-:W-:Y:S02]  /*3f10*/  DMUL R32, R24, -UR16 ;  /* 0x8000001018207c28 */ /* 0x000fe40008000000 */
[----:B------:R-:W-:Y:S02]  /*3f20*/  DMUL R34, R34, UR8 ;  /* 0x0000000822227c28 */ /* 0x000fe40008000000 */
[----:B------:R-:W-:Y:S02]  /*3f30*/  DMUL R44, R44, R16 ;  /* 0x000000102c2c7228 */ /* 0x000fe40000000000 */
[----:B------:R-:W-:Y:S02]  /*3f40*/  DFMA R36, R36, -UR10, RZ ;  /* 0x8000000a24247c2b */ /* 0x000fe400080000ff */
[----:B------:R-:W-:Y:S02]  /*3f50*/  DFMA R38, R12, R32, R38 ;  /* 0x000000200c26722b */ /* 0x000fe40000000026 */
[----:B------:R-:W-:-:S02]  /*3f60*/  DMUL R46, R46, UR8 ;  /* 0x000000082e2e7c28 */ /* 0x000fc40008000000 */
[----:B------:R-:W-:Y:S02]  /*3f70*/  DMUL R48, R2, -UR4 ;  /* 0x8000000402307c28 */ /* 0x000fe40008000000 */
[C---:B------:R-:W-:Y:S02]  /*3f80*/  DFMA R34, -R18.reuse, R34, R36 ;  /* 0x000000221222722b */ /* 0x040fe40000000124 */
[----:B------:R-:W-:Y:S01]  /*3f90*/  DFMA R38, R18, -R40, R38 ;  /* 0x800000281226722b */ /* 0x000fe20000000026 */
[----:B------:R-:W-:Y:S01]  /*3fa0*/  IMAD.MOV.U32 R36, RZ, RZ, -0x1dcf73c6 ;  /* 0xe2308c3aff247424 */ /* 0x000fe200078e00ff */
[----:B------:R-:W-:Y:S01]  /*3fb0*/  DMUL R40, R22, UR14 ;  /* 0x0000000e16287c28 */ /* 0x000fe20008000000 */
[----:B------:R-:W-:Y:S01]  /*3fc0*/  IMAD.MOV.U32 R37, RZ, RZ, 0x3e85798e ;  /* 0x3e85798eff257424 */ /* 0x000fe200078e00ff */
[----:B------:R-:W-:Y:S02]  /*3fd0*/  DMUL R16, R16, UR12 ;  /* 0x0000000c10107c28 */ /* 0x000fe40008000000 */
[----:B------:R-:W-:-:S02]  /*3fe0*/  DFMA R44, R44, UR10, R34 ;  /* 0x0000000a2c2c7c2b */ /* 0x000fc40008000022 */
[----:B------:R-:W-:Y:S02]  /*3ff0*/  DFMA R38, R18, R46, R38 ;  /* 0x0000002e1226722b */ /* 0x000fe40000000026 */
[----:B------:R-:W-:Y:S02]  /*4000*/  DMUL R36, R36, UR12 ;  /* 0x0000000c24247c28 */ /* 0x000fe40008000000 */
[----:B------:R-:W-:Y:S02]  /*4010*/  DMUL R34, R20, -UR4 ;  /* 0x8000000414227c28 */ /* 0x000fe40008000000 */
[----:B------:R-:W-:Y:S02]  /*4020*/  DMUL R40, R40, R20 ;  /* 0x0000001428287228 */ /* 0x000fe40000000000 */
[----:B------:R-:W-:Y:S02]  /*4030*/  DMUL R46, R2, -UR16 ;  /* 0x80000010022e7c28 */ /* 0x000fe40008000000 */
[----:B------:R-:W-:-:S02]  /*4040*/  DFMA R36, R42, R36, R44 ;  /* 0x000000242a24722b */ /* 0x000fc4000000002c */
[----:B------:R-:W-:Y:S02]  /*4050*/  DMUL R44, R10, UR12 ;  /* 0x0000000c0a2c7c28 */ /* 0x000fe40008000000 */
[----:B------:R-:W-:Y:S02]  /*4060*/  DFMA R38, R12, R34, R38 ;  /* 0x000000220c26722b */ /* 0x000fe40000000026 */
[----:B------:R-:W-:Y:S02]  /*4070*/  DMUL R40, R28, R40 ;  /* 0x000000281c287228 */ /* 0x000fe40000000000 */
[----:B------:R-:W-:Y:S02]  /*4080*/  DMUL R10, R22, -UR16 ;  /* 0x80000010160a7c28 */ /* 0x000fe40008000000 */
[----:B------:R-:W-:Y:S02]  /*4090*/  DMUL R2, R14, UR6 ;  /* 0x000000060e027c28 */ /* 0x000fe40008000000 */
[----:B------:R-:W-:-:S02]  /*40a0*/  DFMA R38, R42, R44, R38 ;  /* 0x0000002c2a26722b */ /* 0x000fc40000000026 */
[----:B------:R-:W-:Y:S02]  /*40b0*/  DMUL R40, R40, UR8 ;  /* 0x0000000828287c28 */ /* 0x000fe40008000000 */
[----:B------:R-:W-:Y:S02]  /*40c0*/  DFMA R36, R12, R10, R36 ;  /* 0x0000000a0c24722b */ /* 0x000fe40000000024 */
[C---:B------:R-:W-:Y:S02]  /*40d0*/  DMUL R44, R24.reuse, R46 ;  /* 0x0000002e182c7228 */ /* 0x040fe40000000000 */
[----:B------:R-:W-:Y:S02]  /*40e0*/  DMUL R24, R24, R48 ;  /* 0x0000003018187228 */ /* 0x000fe40000000000 */
[----:B------:R-:W-:Y:S02]  /*40f0*/  DMUL R46, R22, R46 ;  /* 0x0000002e162e7228 */ /* 0x000fe40000000000 */
[----:B------:R-:W-:-:S02]  /*4100*/  DFMA R36, R18, R40, R36 ;  /* 0x000000281224722b */ /* 0x000fc40000000024 */
[-C--:B------:R-:W-:Y:S02]  /*4110*/  DFMA R38, R12, R44.reuse, R38 ;  /* 0x0000002c0c26722b */ /* 0x080fe40000000026 */
[----:B------:R-:W-:Y:S02]  /*4120*/  DMUL R44, R14, R44 ;  /* 0x0000002c0e2c7228 */ /* 0x000fe40000000000 */
[----:B------:R-:W-:Y:S02]  /*4130*/  DMUL R24, R28, R24 ;  /* 0x000000181c187228 */ /* 0x000fe40000000000 */
[----:B------:R-:W-:Y:S02]  /*4140*/  DFMA R16, -R42, R16, R36 ;  /* 0x000000102a10722b */ /* 0x000fe40000000124 */
[----:B------:R-:W-:Y:S02]  /*4150*/  DFMA R2, R26, R2, R38 ;  /* 0x000000021a02722b */ /* 0x000fe40000000026 */
[----:B------:R-:W-:-:S02]  /*4160*/  DMUL R22, R22, R48 ;  /* 0x0000003016167228 */ /* 0x000fc40000000000 */
[----:B------:R-:W-:Y:S02]  /*4170*/  DMUL R24, R24, UR8 ;  /* 0x0000000818187c28 */ /* 0x000fe40008000000 */
[----:B------:R-:W-:Y:S02]  /*4180*/  DFMA R16, R12, R46, R16 ;  /* 0x0000002e0c10722b */ /* 0x000fe40000000010 */
[----:B------:R-:W-:Y:S02]  /*4190*/  DFMA R2, R26, R44, R2 ;  /* 0x0000002c1a02722b */ /* 0x000fe40000000002 */
[----:B------:R-:W-:Y:S02]  /*41a0*/  DMUL R46, R14, R46 ;  /* 0x0000002e0e2e7228 */ /* 0x000fe40000000000 */
[----:B------:R-:W-:Y:S02]  /*41b0*/  DMUL R22, R28, R22 ;  /* 0x000000161c167228 */ /* 0x000fe40000000000 */
[----:B------:R-:W-:-:S02]  /*41c0*/  DADD R16, RZ, R16 ;  /* 0x00000000ff107229 */ /* 0x000fc40000000010 */
[----:B------:R-:W-:Y:S02]  /*41d0*/  DFMA R2, R18, R24, R2 ;  /* 0x000000181202722b */ /* 0x000fe40000000002 */
[----:B------:R-:W-:Y:S02]  /*41e0*/  DMUL R34, R14, R34 ;  /* 0x000000220e227228 */ /* 0x000fe40000000000 */
[----:B------:R-:W-:Y:S02]  /*41f0*/  DMUL R22, R22, UR8 ;  /* 0x0000000816167c28 */ /* 0x000fe40008000000 */
[----:B------:R-:W-:Y:S02]  /*4200*/  DFMA R16, R26, R46, R16 ;  /* 0x0000002e1a10722b */ /* 0x000fe40000000010 */
[----:B------:R-:W-:Y:S02]  /*4210*/  DMUL R30, R30, R20 ;  /* 0x000000141e1e7228 */ /* 0x000fe40000000000 */
[----:B------:R-:W-:-:S02]  /*4220*/  DFMA R2, R26, R34, R2 ;  /* 0x000000221a02722b */ /* 0x000fc40000000002 */
[----:B------:R-:W-:Y:S02]  /*4230*/  DMUL R20, R20, UR14 ;  /* 0x0000000e14147c28 */ /* 0x000fe40008000000 */
[----:B------:R-:W-:Y:S02]  /*4240*/  DFMA R16, R18, R22, R16 ;  /* 0x000000161210722b */ /* 0x000fe40000000010 */
[----:B------:R-:W-:Y:S02]  /*4250*/  DMUL R10, R14, R10 ;  /* 0x0000000a0e0a7228 */ /* 0x000fe40000000000 */
[----:B------:R-:W-:Y:S02]  /*4260*/  DFMA R2, R12, UR6, R2 ;  /* 0x000000060c027c2b */ /* 0x000fe40008000002 */
[----:B------:R-:W-:Y:S02]  /*4270*/  DMUL R32, R14, R32 ;  /* 0x000000200e207228 */ /* 0x000fe40000000000 */
[----:B------:R-:W-:-:S02]  /*4280*/  DFMA R16, R12, R30, R16 ;  /* 0x0000001e0c10722b */ /* 0x000fc40000000010 */
[----:B------:R-:W-:Y:S02]  /*4290*/  DMUL R20, R28, R20 ;  /* 0x000000141c147228 */ /* 0x000fe40000000000 */
[-C--:B------:R-:W-:Y:S02]  /*42a0*/  DFMA R2, R12, R8.reuse, R2 ;  /* 0x000000080c02722b */ /* 0x080fe40000000002 */
[C---:B------:R-:W-:Y:S02]  /*42b0*/  DMUL R8, R14.reuse, R8 ;  /* 0x000000080e087228 */ /* 0x040fe40000000000 */
[----:B------:R-:W-:Y:S02]  /*42c0*/  DMUL R14, R14, R30 ;  /* 0x0000001e0e0e7228 */ /* 0x000fe40000000000 */
[C---:B------:R-:W-:Y:S02]  /*42d0*/  DFMA R10, R26.reuse, R10, R16 ;  /* 0x0000000a1a0a722b */ /* 0x040fe40000000010 */
[----:B------:R-:W-:-:S02]  /*42e0*/  DFMA R2, R26, R32, R2 ;  /* 0x000000201a02722b */ /* 0x000fc40000000002 */
[----:B------:R-:W-:Y:S02]  /*42f0*/  DMUL R20, R20, UR8 ;  /* 0x0000000814147c28 */ /* 0x000fe40008000000 */
[----:B------:R-:W-:Y:S02]  /*4300*/  DMUL R6, R6, UR8 ;  /* 0x0000000806067c28 */ /* 0x000fe40008000000 */
[C---:B------:R-:W-:Y:S02]  /*4310*/  DFMA R10, R26.reuse, R14, R10 ;  /* 0x0000000e1a0a722b */ /* 0x040fe4000000000a */
[----:B------:R-:W-:-:S06]  /*4320*/  DFMA R2, R26, R8, R2 ;  /* 0x000000081a02722b */ /* 0x000fcc0000000002 */
[----:B------:R-:W-:Y:S02]  /*4330*/  DMUL R8, R10, R10 ;  /* 0x0000000a0a087228 */ /* 0x000fe40000000000 */
[----:B------:R-:W-:-:S08]  /*4340*/  DFMA R20, -R18, R20, R2 ;  /* 0x000000141214722b */ /* 0x000fd00000000102 */
[----:B------:R-:W-:-:S06]  /*4350*/  DFMA R16, R20, R20, -R8 ;  /* 0x000000141410722b */ /* 0x000fcc0000000808 */
[----:B------:R-:W0:Y:S04]  /*4360*/  MUFU.RCP64H R9, R17 ;  /* 0x0000001100097308 */ /* 0x000e280000001800 */
[----:B------:R-:W-:-:S05]  /*4370*/  VIADD R8, R17, 0x300402 ;  /* 0x0030040211087836 */ /* 0x000fca0000000000 */
[----:B------:R-:W-:Y:S01]  /*4380*/  FSETP.GEU.AND P0, PT, |R8|, 5.8789094863358348022e-39, PT ;  /* 0x004004020800780b */ /* 0x000fe20003f0e200 */
[----:B0-----:R-:W-:-:S08]  /*4390*/  DFMA R2, -R16, R8, 1 ;  /* 0x3ff000001002742b */ /* 0x001fd00000000108 */
[----:B------:R-:W-:-:S08]  /*43a0*/  DFMA R2, R2, R2, R2 ;  /* 0x000000020202722b */ /* 0x000fd00000000002 */
[----:B------:R-:W-:Y:S02]  /*43b0*/  DFMA R12, R8, R2, R8 ;  /* 0x00000002080c722b */ /* 0x000fe40000000008 */
[----:B------:R-:W-:Y:S02]  /*43c0*/  DMUL R2, R4, UR8 ;  /* 0x0000000804027c28 */ /* 0x000fe40008000000 */
[C---:B------:R-:W-:Y:S02]  /*43d0*/  DMUL R4, R6.reuse, R10 ;  /* 0x0000000a06047228 */ /* 0x040fe40000000000 */
[----:B------:R-:W-:Y:S02]  /*43e0*/  DMUL R6, R6, R20 ;  /* 0x0000001406067228 */ /* 0x000fe40000000000 */
[----:B------:R-:W-:-:S04]  /*43f0*/  DFMA R14, -R16, R12, 1 ;  /* 0x3ff00000100e742b */ /* 0x000fc8000000010c */
[C---:B------:R-:W-:Y:S02]  /*4400*/  DFMA R4, R2.reuse, R20, -R4 ;  /* 0x000000140204722b */ /* 0x040fe40000000804 */
[----:B------:R-:W-:Y:S02]  /*4410*/  DFMA R6, R2, R10, R6 ;  /* 0x0000000a0206722b */ /* 0x000fe40000000006 */
        /* <DEDUP_REMOVED lines=10> */
.L_x_98:
[----:B------:R-:W-:Y:S05]  /*44c0*/  BSYNC.RECONVERGENT B0 ;  /* 0x0000000000007941 */ /* 0x000fea0003800200 */
.L_x_97:
[----:B------:R-:W-:Y:S01]  /*44d0*/  MOV R2, 0x20 ;  /* 0x0000002000027802 */ /* 0x000fe20000000f00 */
[----:B------:R-:W0:Y:S01]  /*44e0*/  LDCU.64 UR4, c[0x4][URZ] ;  /* 0x01000000ff0477ac */ /* 0x000e220008000a00 */
[-C--:B------:R-:W-:Y:S02]  /*44f0*/  DMUL R6, R6, R12.reuse ;  /* 0x0000000c06067228 */ /* 0x080fe40000000000 */
[----:B------:R1:W2:Y:S01]  /*4500*/  LDC.64 R8, c[0x4][R2] ;  /* 0x0100000002087b82 */ /* 0x0002a20000000a00 */
[----:B------:R-:W-:-:S05]  /*4510*/  DMUL R4, R4, R12 ;  /* 0x0000000c04047228 */ /* 0x000fca0000000000 */
[C---:B------:R-:W-:Y:S01]  /*4520*/  DMUL R16, R18.reuse, R6 ;  /* 0x0000000612107228 */ /* 0x040fe20000000000 */
[----:B------:R-:W-:Y:S02]  /*4530*/  CS2R R6, SRZ ;  /* 0x0000000000067805 */ /* 0x000fe4000001ff00 */
[----:B------:R-:W-:Y:S01]  /*4540*/  DMUL R18, R18, R4 ;  /* 0x0000000412127228 */ /* 0x000fe20000000000 */
[----:B0-----:R-:W-:Y:S02]  /*4550*/  IMAD.U32 R4, RZ, RZ, UR4 ;  /* 0x00000004ff047e24 */ /* 0x001fe4000f8e00ff */
[----:B-1----:R-:W-:-:S08]  /*4560*/  IMAD.U32 R5, RZ, RZ, UR5 ;  /* 0x00000005ff057e24 */ /* 0x002fd0000f8e00ff */
[----:B------:R-:W-:-:S07]  /*4570*/  LEPC R20, `(.L_x_99) ;  /* 0x000000001014794e */ /* 0x000fce0000000000 */
[----:B--2---:R-:W-:Y:S05]  /*4580*/  CALL.ABS.NOINC R8 ;  /* 0x0000000008007343 */ /* 0x004fea0003c00000 */
.L_x_99:
[----:B------:R0:W-:Y:S01]  /*4590*/  STL.128 [R1], R16 ;  /* 0x0000001001007387 */ /* 0x0001e20000100c00 */
[----:B------:R-:W1:Y:S01]  /*45a0*/  LDC.64 R2, c[0x4][R2] ;  /* 0x0100000002027b82 */ /* 0x000e620000000a00 */
[----:B------:R-:W2:Y:S01]  /*45b0*/  LDCU.64 UR4, c[0x4][0x8] ;  /* 0x01000100ff0477ac */ /* 0x000ea20008000a00 */
[----:B------:R-:W-:Y:S02]  /*45c0*/  IMAD.U32 R6, RZ, RZ, UR36 ;  /* 0x00000024ff067e24 */ /* 0x000fe4000f8e00ff */
[----:B------:R-:W-:Y:S02]  /*45d0*/  IMAD.U32 R7, RZ, RZ, UR37 ;  /* 0x00000025ff077e24 */ /* 0x000fe4000f8e00ff */
[----:B--2---:R-:W-:Y:S02]  /*45e0*/  IMAD.U32 R4, RZ, RZ, UR4 ;  /* 0x00000004ff047e24 */ /* 0x004fe4000f8e00ff */
[----:B0-----:R-:W-:-:S07]  /*45f0*/  IMAD.U32 R5, RZ, RZ, UR5 ;  /* 0x00000005ff057e24 */ /* 0x001fce000f8e00ff */
[----:B------:R-:W-:-:S07]  /*4600*/  LEPC R20, `(.L_x_100) ;  /* 0x000000001014794e */ /* 0x000fce0000000000 */
[----:B-1----:R-:W-:Y:S05]  /*4610*/  CALL.ABS.NOINC R2 ;  /* 0x0000000002007343 */ /* 0x002fea0003c00000 */
.L_x_100:
[----:B------:R-:W-:Y:S05]  /*4620*/  EXIT ;  /* 0x000000000000794d */ /* 0x000fea0003800000 */
        .weak           $__internal_1_$__cuda_sm20_dblrcp_rn_slowpath_v3
        .type           $__internal_1_$__cuda_sm20_dblrcp_rn_slowpath_v3,@function
        .size           $__internal_1_$__cuda_sm20_dblrcp_rn_slowpath_v3,($_Z4testff$__internal_accurate_pow - $__internal_1_$__cuda_sm20_dblrcp_rn_slowpath_v3)
$__internal_1_$__cuda_sm20_dblrcp_rn_slowpath_v3:
        /* <DEDUP_REMOVED lines=24> */
.L_x_104:
[----:B------:R-:W-:Y:S01]  /*47b0*/  DMUL R30, R30, 8.11296384146066816958e+31 ;  /* 0x469000001e1e7828 */ /* 0x000fe20000000000 */
[----:B------:R-:W-:-:S05]  /*47c0*/  IMAD.MOV.U32 R38, RZ, RZ, R48 ;  /* 0x000000ffff267224 */ /* 0x000fca00078e0030 */
        /* <DEDUP_REMOVED lines=8> */
.L_x_102:
[----:B------:R-:W-:Y:S01]  /*4850*/  LOP3.LUT R39, R31, 0x80000, RZ, 0xfc, !PT ;  /* 0x000800001f277812 */ /* 0x000fe200078efcff */
[----:B------:R-:W-:-:S07]  /*4860*/  IMAD.MOV.U32 R38, RZ, RZ, R30 ;  /* 0x000000ffff267224 */ /* 0x000fce00078e001e */
.L_x_103:
[----:B------:R-:W-:Y:S05]  /*4870*/  BSYNC.RECONVERGENT B1 ;  /* 0x0000000000017941 */ /* 0x000fea0003800200 */
.L_x_101:
[----:B------:R-:W-:Y:S02]  /*4880*/  IMAD.MOV.U32 R30, RZ, RZ, R0 ;  /* 0x000000ffff1e7224 */ /* 0x000fe400078e0000 */
[----:B------:R-:W-:-:S04]  /*4890*/  IMAD.MOV.U32 R31, RZ, RZ, 0x0 ;  /* 0x00000000ff1f7424 */ /* 0x000fc800078e00ff */
[----:B------:R-:W-:Y:S05]  /*48a0*/  RET.REL.NODEC R30 `(_Z4testff) ;  /* 0xffffffb41ed47950 */ /* 0x000fea0003c3ffff */
        .type           $_Z4testff$__internal_accurate_pow,@function
        .size           $_Z4testff$__internal_accurate_pow,($_Z4testff$__internal_trig_reduction_slowpathd - $_Z4testff$__internal_accurate_pow)
$_Z4testff$__internal_accurate_pow:
[----:B------:R-:W-:Y:S01]  /*48b0*/  ISETP.GT.U32.AND P1, PT, R35, 0xfffff, PT ;  /* 0x000fffff2300780c */ /* 0x000fe20003f24070 */
[----:B------:R-:W-:Y:S01]  /*48c0*/  IMAD.MOV.U32 R12, RZ, RZ, R35 ;  /* 0x000000ffff0c7224 */ /* 0x000fe200078e0023 */
[----:B------:R-:W-:Y:S01]  /*48d0*/  UMOV UR6, 0x7d2cafe2 ;  /* 0x7d2cafe200067882 */ /* 0x000fe20000000000 */
[----:B------:R-:W-:Y:S01]  /*48e0*/  IMAD.MOV.U32 R30, RZ, RZ, R34 ;  /* 0x000000ffff1e7224 */ /* 0x000fe200078e0022 */
[----:B------:R-:W-:Y:S01]  /*48f0*/  UMOV UR7, 0x3eb0f5ff ;  /* 0x3eb0f5ff00077882 */ /* 0x000fe20000000000 */
[----:B------:R-:W-:Y:S01]  /*4900*/  IMAD.MOV.U32 R50, RZ, RZ, 0x41ad3b5a ;  /* 0x41ad3b5aff327424 */ /* 0x000fe200078e00ff */
[----:B------:R-:W-:Y:S01]  /*4910*/  UMOV UR16, 0xfefa39ef ;  /* 0xfefa39ef00107882 */ /* 0x000fe20000000000 */
[----:B------:R-:W-:Y:S01]  /*4920*/  IMAD.MOV.U32 R51, RZ, RZ, 0x3ed0f5d2 ;  /* 0x3ed0f5d2ff337424 */ /* 0x000fe200078e00ff */
[----:B------:R-:W-:-:S05]  /*4930*/  UMOV UR17, 0x3fe62e42 ;  /* 0x3fe62e4200117882 */ /* 0x000fca0000000000 */
[----:B------:R-:W-:-:S10]  /*4940*/  @!P1 DMUL R52, R34, 1.80143985094819840000e+16 ;  /* 0x4350000022349828 */ /* 0x000fd40000000000 */
[----:B------:R-:W-:Y:S02]  /*4950*/  @!P1 IMAD.MOV.U32 R12, RZ, RZ, R53 ;  /* 0x000000ffff0c9224 */ /* 0x000fe400078e0035 */
[----:B------:R-:W-:-:S03]  /*4960*/  @!P1 IMAD.MOV.U32 R30, RZ, RZ, R52 ;  /* 0x000000ffff1e9224 */ /* 0x000fc600078e0034 */
[----:B------:R-:W-:-:S04]  /*4970*/  LOP3.LUT R12, R12, 0x800fffff, RZ, 0xc0, !PT ;  /* 0x800fffff0c0c7812 */ /* 0x000fc800078ec0ff */
[----:B------:R-:W-:Y:S01]  /*4980*/  LOP3.LUT R31, R12, 0x3ff00000, RZ, 0xfc, !PT ;  /* 0x3ff000000c1f7812 */ /* 0x000fe200078efcff */
[----:B------:R-:W-:-:S03]  /*4990*/  IMAD.MOV.U32 R12, RZ, RZ, RZ ;  /* 0x000000ffff0c7224 */ /* 0x000fc600078e00ff */
[----:B------:R-:W-:-:S13]  /*49a0*/  ISETP.GE.U32.AND P2, PT, R31, 0x3ff6a09f, PT ;  /* 0x3ff6a09f1f00780c */ /* 0x000fda0003f46070 */
[----:B------:R-:W-:-:S04]  /*49b0*/  @P2 VIADD R13, R31, 0xfff00000 ;  /* 0xfff000001f0d2836 */ /* 0x000fc80000000000 */
[----:B------:R-:W-:-:S06]  /*49c0*/  @P2 IMAD.MOV.U32 R31, RZ, RZ, R13 ;  /* 0x000000ffff1f2224 */ /* 0x000fcc00078e000d */
[C---:B------:R-:W-:Y:S02]  /*49d0*/  DADD R38, R30.reuse, 1 ;  /* 0x3ff000001e267429 */ /* 0x040fe40000000000 */
[----:B------:R-:W-:-:S04]  /*49e0*/  DADD R30, R30, -1 ;  /* 0xbff000001e1e7429 */ /* 0x000fc80000000000 */
[----:B------:R-:W0:Y:S02]  /*49f0*/  MUFU.RCP64H R13, R39 ;  /* 0x00000027000d7308 */ /* 0x000e240000001800 */
[----:B0-----:R-:W-:-:S08]  /*4a00*/  DFMA R14, -R38, R12, 1 ;  /* 0x3ff00000260e742b */ /* 0x001fd0000000010c */
[----:B------:R-:W-:-:S08]  /*4a10*/  DFMA R14, R14, R14, R14 ;  /* 0x0000000e0e0e722b */ /* 0x000fd0000000000e */
[----:B------:R-:W-:-:S08]  /*4a20*/  DFMA R12, R12, R14, R12 ;  /* 0x0000000e0c0c722b */ /* 0x000fd0000000000c */
[----:B------:R-:W-:-:S08]  /*4a30*/  DMUL R14, R30, R12 ;  /* 0x0000000c1e0e7228 */ /* 0x000fd00000000000 */
[----:B------:R-:W-:-:S08]  /*4a40*/  DFMA R14, R30, R12, R14 ;  /* 0x0000000c1e0e722b */ /* 0x000fd0000000000e */
[----:B------:R-:W-:-:S08]  /*4a50*/  DMUL R48, R14, R14 ;  /* 0x0000000e0e307228 */ /* 0x000fd00000000000 */
[----:B------:R-:W-:Y:S01]  /*4a60*/  DFMA R38, R48, UR6, R50 ;  /* 0x0000000630267c2b */ /* 0x000fe20008000032 */
        /* <DEDUP_REMOVED lines=18> */
[----:B------:R-:W-:-:S03]  /*4b90*/  IMAD.MOV.U32 R34, RZ, RZ, R12 ;  /* 0x000000ffff227224 */ /* 0x000fc600078e000c */
[----:B------:R-:W-:Y:S01]  /*4ba0*/  DFMA R38, R48, R38, UR6 ;  /* 0x0000000630267e2b */ /* 0x000fe20008000026 */
[----:B------:R-:W-:Y:S01]  /*4bb0*/  UMOV UR6, 0x55555555 ;  /* 0x5555555500067882 */ /* 0x000fe20000000000 */
[----:B------:R-:W-:-:S06]  /*4bc0*/  UMOV UR7, 0x3fb55555 ;  /* 0x3fb5555500077882 */ /* 0x000fcc0000000000 */
[----:B------:R-:W-:-:S08]  /*4bd0*/  DFMA R30, R48, R38, UR6 ;  /* 0x00000006301e7e2b */ /* 0x000fd00008000026 */
[----:B------:R-:W-:Y:S01]  /*4be0*/  DADD R50, -R30, UR6 ;  /* 0x000000061e327e29 */ /* 0x000fe20008000100 */
[----:B------:R-:W-:Y:S01]  /*4bf0*/  UMOV UR6, 0xb9e7b0 ;  /* 0x00b9e7b000067882 */ /* 0x000fe20000000000 */
[----:B------:R-:W-:-:S06]  /*4c00*/  UMOV UR7, 0x3c46a4cb ;  /* 0x3c46a4cb00077882 */ /* 0x000fcc0000000000 */
[----:B------:R-:W-:Y:S02]  /*4c10*/  DFMA R48, R48, R38, R50 ;  /* 0x000000263030722b */ /* 0x000fe40000000032 */
[----:B------:R-:W-:Y:S01]  /*4c20*/  DMUL R50, R14, R14 ;  /* 0x0000000e0e327228 */ /* 0x000fe20000000000 */
[----:B------:R-:W-:Y:S01]  /*4c30*/  SHF.R.U32.HI R38, RZ, 0x14, R35 ;  /* 0x00000014ff267819 */ /* 0x000fe20000011623 */
[----:B------:R-:W-:Y:S01]  /*4c40*/  VIADD R35, R13, 0x100000 ;  /* 0x001000000d237836 */ /* 0x000fe20000000000 */
[----:B------:R-:W-:-:S05]  /*4c50*/  @!P1 LEA.HI R38, R53, 0xffffffca, RZ, 0xc ;  /* 0xffffffca35269811 */ /* 0x000fca00078f60ff */
[----:B------:R-:W-:-:S08]  /*4c60*/  DFMA R52, R14, R14, -R50 ;  /* 0x0000000e0e34722b */ /* 0x000fd00000000832 */
[C---:B------:R-:W-:Y:S02]  /*4c70*/  DFMA R52, R14.reuse, R34, R52 ;  /* 0x000000220e34722b */ /* 0x040fe40000000034 */
[----:B------:R-:W-:-:S08]  /*4c80*/  DMUL R34, R14, R50 ;  /* 0x000000320e227228 */ /* 0x000fd00000000000 */
[----:B------:R-:W-:-:S08]  /*4c90*/  DFMA R54, R14, R50, -R34 ;  /* 0x000000320e36722b */ /* 0x000fd00000000822 */
[----:B------:R-:W-:Y:S02]  /*4ca0*/  DFMA R54, R12, R50, R54 ;  /* 0x000000320c36722b */ /* 0x000fe40000000036 */
[----:B------:R-:W-:Y:S01]  /*4cb0*/  DADD R50, R48, -UR6 ;  /* 0x8000000630327e29 */ /* 0x000fe20008000000 */
[----:B------:R-:W-:Y:S01]  /*4cc0*/  UMOV UR6, 0x80000000 ;  /* 0x8000000000067882 */ /* 0x000fe20000000000 */
[----:B------:R-:W-:-:S04]  /*4cd0*/  UMOV UR7, 0x43300000 ;  /* 0x4330000000077882 */ /* 0x000fc80000000000 */
[----:B------:R-:W-:Y:S02]  /*4ce0*/  DFMA R52, R14, R52, R54 ;  /* 0x000000340e34722b */ /* 0x000fe40000000036 */
[----:B------:R-:W-:-:S08]  /*4cf0*/  DADD R48, R30, R50 ;  /* 0x000000001e307229 */ /* 0x000fd00000000032 */
        /* <DEDUP_REMOVED lines=12> */
[----:B------:R-:W-:Y:S01]  /*4dc0*/  DADD R30, R30, R14 ;  /* 0x000000001e1e7229 */ /* 0x000fe2000000000e */
[C---:B------:R-:W-:Y:S02]  /*4dd0*/  VIADD R14, R38.reuse, 0xfffffc01 ;  /* 0xfffffc01260e7836 */ /* 0x040fe40000000000 */
[----:B------:R-:W-:Y:S02]  /*4de0*/  @P2 VIADD R14, R38, 0xfffffc02 ;  /* 0xfffffc02260e2836 */ /* 0x000fe40000000000 */
[----:B------:R-:W-:-:S03]  /*4df0*/  IMAD.MOV.U32 R15, RZ, RZ, 0x43300000 ;  /* 0x43300000ff0f7424 */ /* 0x000fc600078e00ff */
[----:B------:R-:W-:Y:S01]  /*4e00*/  DADD R30, R12, R30 ;  /* 0x000000000c1e7229 */ /* 0x000fe2000000001e */
[----:B------:R-:W-:-:S06]  /*4e10*/  LOP3.LUT R14, R14, 0x80000000, RZ, 0x3c, !PT ;  /* 0x800000000e0e7812 */ /* 0x000fcc00078e3cff */
[----:B------:R-:W-:Y:S01]  /*4e20*/  DADD R14, R14, -UR6 ;  /* 0x800000060e0e7e29 */ /* 0x000fe20008000000 */
[----:B------:R-:W-:Y:S01]  /*4e30*/  UMOV UR6, 0xfefa39ef ;  /* 0xfefa39ef00067882 */ /* 0x000fe20000000000 */
[----:B------:R-:W-:Y:S01]  /*4e40*/  DADD R38, R34, R30 ;  /* 0x0000000022267229 */ /* 0x000fe2000000001e */
[----:B------:R-:W-:-:S07]  /*4e50*/  UMOV UR7, 0x3fe62e42 ;  /* 0x3fe62e4200077882 */ /* 0x000fce0000000000 */
[--C-:B------:R-:W-:Y:S01]  /*4e60*/  DFMA R12, R14, UR6, R38.reuse ;  /* 0x000000060e0c7c2b */ /* 0x100fe20008000026 */
[----:B------:R-:W-:Y:S01]  /*4e70*/  UMOV UR6, 0x3b39803f ;  /* 0x3b39803f00067882 */ /* 0x000fe20000000000 */
[----:B------:R-:W-:Y:S01]  /*4e80*/  DADD R34, R34, -R38 ;  /* 0x0000000022227229 */ /* 0x000fe20000000826 */
[----:B------:R-:W-:-:S05]  /*4e90*/  UMOV UR7, 0x3c7abc9e ;  /* 0x3c7abc9e00077882 */ /* 0x000fca0000000000 */
[----:B------:R-:W-:Y:S02]  /*4ea0*/  DFMA R48, R14, -UR16, R12 ;  /* 0x800000100e307c2b */ /* 0x000fe4000800000c */
[----:B------:R-:W-:-:S06]  /*4eb0*/  DADD R34, R30, R34 ;  /* 0x000000001e227229 */ /* 0x000fcc0000000022 */
[----:B------:R-:W-:-:S08]  /*4ec0*/  DADD R48, -R38, R48 ;  /* 0x0000000026307229 */ /* 0x000fd00000000130 */
[----:B------:R-:W-:-:S08]  /*4ed0*/  DADD R34, R34, -R48 ;  /* 0x0000000022227229 */ /* 0x000fd00000000830 */
[----:B------:R-:W-:Y:S01]  /*4ee0*/  DFMA R34, R14, UR6, R34 ;  /* 0x000000060e227c2b */ /* 0x000fe20008000022 */
[----:B------:R-:W-:Y:S02]  /*4ef0*/  USHF.L.U32 UR7, UR5, 0x1, URZ ;  /* 0x0000000105077899 */ /* 0x000fe400080006ff */
[----:B------:R-:W-:Y:S02]  /*4f00*/  ULOP3.LUT UR6, UR5, 0xff0fffff, URZ, 0xc0, !UPT ;  /* 0xff0fffff05067892 */ /* 0x000fe4000f8ec0ff */
[----:B------:R-:W-:-:S03]  /*4f10*/  UISETP.GT.U32.AND UP0, UPT, UR7, -0x2000001, UPT ;  /* 0xfdffffff0700788c */ /* 0x000fc6000bf04070 */
[----:B------:R-:W-:Y:S01]  /*4f20*/  DADD R14, R12, R34 ;  /* 0x000000000c0e7229 */ /* 0x000fe20000000022 */
[----:B------:R-:W-:-:S03]  /*4f30*/  USEL UR7, UR6, UR5, UP0 ;  /* 0x0000000506077287 */ /* 0x000fc60008000000 */
[----:B------:R-:W-:-:S04]  /*4f40*/  UMOV UR6, UR4 ;  /* 0x0000000400067c82 */ /* 0x000fc80008000000 */
[----:B------:R-:W-:Y:S02]  /*4f50*/  DADD R30, R12, -R14 ;  /* 0x000000000c1e7229 */ /* 0x000fe4000000080e */
[----:B------:R-:W-:-:S06]  /*4f60*/  DMUL R12, R14, UR6 ;  /* 0x000000060e0c7c28 */ /* 0x000fcc0008000000 */
[----:B------:R-:W-:Y:S02]  /*4f70*/  DADD R34, R34, R30 ;  /* 0x0000000022227229 */ /* 0x000fe4000000001e */
[----:B------:R-:W-:Y:S01]  /*4f80*/  DFMA R14, R14, UR6, -R12 ;  /* 0x000000060e0e7c2b */ /* 0x000fe2000800080c */
[----:B------:R-:W-:Y:S02]  /*4f90*/  IMAD.MOV.U32 R30, RZ, RZ, 0x652b82fe ;  /* 0x652b82feff1e7424 */ /* 0x000fe400078e00ff */
[----:B------:R-:W-:-:S05]  /*4fa0*/  IMAD.MOV.U32 R31, RZ, RZ, 0x3ff71547 ;  /* 0x3ff71547ff1f7424 */ /* 0x000fca00078e00ff */
[----:B------:R-:W-:Y:S01]  /*4fb0*/  DFMA R34, R34, UR6, R14 ;  /* 0x0000000622227c2b */ /* 0x000fe2000800000e */
[----:B------:R-:W-:Y:S01]  /*4fc0*/  UMOV UR6, 0x3b39803f ;  /* 0x3b39803f00067882 */ /* 0x000fe20000000000 */
[----:B------:R-:W-:-:S06]  /*4fd0*/  UMOV UR7, 0x3c7abc9e ;  /* 0x3c7abc9e00077882 */ /* 0x000fcc0000000000 */
[----:B------:R-:W-:-:S08]  /*4fe0*/  DADD R14, R12, R34 ;  /* 0x000000000c0e7229 */ /* 0x000fd00000000022 */
[----:B------:R-:W-:Y:S02]  /*4ff0*/  DFMA R30, R14, R30, 6.75539944105574400000e+15 ;  /* 0x433800000e1e742b */ /* 0x000fe4000000001e */
[----:B------:R-:W-:Y:S01]  /*5000*/  FSETP.GEU.AND P1, PT, |R15|, 4.1917929649353027344, PT ;  /* 0x4086232b0f00780b */ /* 0x000fe20003f2e200 */
[----:B------:R-:W-:-:S05]  /*5010*/  DADD R12, R12, -R14 ;  /* 0x000000000c0c7229 */ /* 0x000fca000000080e */
[----:B------:R-:W-:-:S03]  /*5020*/  DADD R38, R30, -6.75539944105574400000e+15 ;  /* 0xc33800001e267429 */ /* 0x000fc60000000000 */
[----:B------:R-:W-:-:S05]  /*5030*/  DADD R34, R34, R12 ;  /* 0x0000000022227229 */ /* 0x000fca000000000c */
[----:B------:R-:W-:-:S08]  /*5040*/  DFMA R48, R38, -UR16, R14 ;  /* 0x8000001026307c2b */ /* 0x000fd0000800000e */
        /* <DEDUP_REMOVED lines=42> */
[----:B------:R-:W-:-:S03]  /*52f0*/  IMAD.MOV.U32 R48, RZ, RZ, RZ ;  /* 0x000000ffff307224 */ /* 0x000fc600078e00ff */
[----:B------:R-:W-:-:S05]  /*5300*/  SHF.R.S32.HI R13, RZ, 0x1, R12 ;  /* 0x00000001ff0d7819 */ /* 0x000fca000001140c */
[----:B------:R-:W-:Y:S02]  /*5310*/  IMAD.IADD R30, R30, 0x1, -R13 ;  /* 0x000000011e1e7824 */ /* 0x000fe400078e0a0d */
[----:B------:R-:W-:-:S03]  /*5320*/  IMAD R39, R13, 0x100000, R39 ;  /* 0x001000000d277824 */ /* 0x000fc600078e0227 */
[----:B------:R-:W-:-:S06]  /*5330*/  LEA R49, R30, 0x3ff00000, 0x14 ;  /* 0x3ff000001e317811 */ /* 0x000fcc00078ea0ff */
[----:B------:R-:W-:-:S11]  /*5340*/  DMUL R48, R38, R48 ;  /* 0x0000003026307228 */ /* 0x000fd60000000000 */
.L_x_105:
[----:B------:R-:W-:Y:S01]  /*5350*/  DFMA R34, R34, R48, R48 ;  /* 0x000000302222722b */ /* 0x000fe20000000030 */
[----:B------:R-:W-:Y:S01]  /*5360*/  IMAD.MOV.U32 R14, RZ, RZ, R0 ;  /* 0x000000ffff0e7224 */ /* 0x000fe200078e0000 */
[----:B------:R-:W-:Y:S01]  /*5370*/  DSETP.NEU.AND P1, PT, |R48|, +INF , PT ;  /* 0x7ff000003000742a */ /* 0x000fe20003f2d200 */
[----:B------:R-:W-:-:S07]  /*5380*/  IMAD.MOV.U32 R15, RZ, RZ, 0x0 ;  /* 0x00000000ff0f7424 */ /* 0x000fce00078e00ff */
[----:B------:R-:W-:Y:S02]  /*5390*/  FSEL R13, R48, R34, !P1 ;  /* 0x00000022300d7208 */ /* 0x000fe40004800000 */
[----:B------:R-:W-:Y:S01]  /*53a0*/  FSEL R12, R49, R35, !P1 ;  /* 0x00000023310c7208 */ /* 0x000fe20004800000 */
[----:B------:R-:W-:Y:S06]  /*53b0*/  RET.REL.NODEC R14 `(_Z4testff) ;  /* 0xffffffac0e107950 */ /* 0x000fec0003c3ffff */
        .type           $_Z4testff$__internal_trig_reduction_slowpathd,@function
        .size           $_Z4testff$__internal_trig_reduction_slowpathd,(.L_x_117 - $_Z4testff$__internal_trig_reduction_slowpathd)
$_Z4testff$__internal_trig_reduction_slowpathd:
[----:B------:R-:W-:Y:S01]  /*53c0*/  SHF.R.U32.HI R14, RZ, 0x14, R10 ;  /* 0x00000014ff0e7819 */ /* 0x000fe2000001160a */
[----:B------:R-:W-:Y:S02]  /*53d0*/  IMAD.MOV.U32 R12, RZ, RZ, R0 ;  /* 0x000000ffff0c7224 */ /* 0x000fe400078e0000 */
[----:B------:R-:W-:Y:S01]  /*53e0*/  IMAD.MOV.U32 R13, RZ, RZ, R10 ;  /* 0x000000ffff0d7224 */ /* 0x000fe200078e000a */
[----:B------:R-:W-:Y:S01]  /*53f0*/  LOP3.LUT R3, R14, 0x7ff, RZ, 0xc0, !PT ;  /* 0x000007ff0e037812 */ /* 0x000fe200078ec0ff */
[----:B------:R-:W-:-:S03]  /*5400*/  IMAD.MOV.U32 R2, RZ, RZ, RZ ;  /* 0x000000ffff027224 */ /* 0x000fc600078e00ff */
[----:B------:R-:W-:-:S13]  /*5410*/  ISETP.NE.AND P0, PT, R3, 0x7ff, PT ;  /* 0x000007ff0300780c */ /* 0x000fda0003f05270 */
[----:B------:R-:W-:Y:S05]  /*5420*/  @!P0 BRA `(.L_x_106) ;  /* 0x0000000800348947 */ /* 0x000fea0003800000 */
[----:B------:R-:W-:Y:S01]  /*5430*/  VIADD R0, R3, 0xfffffc00 ;  /* 0xfffffc0003007836 */ /* 0x000fe20000000000 */
[----:B------:R-:W-:Y:S01]  /*5440*/  CS2R R38, SRZ ;  /* 0x0000000000267805 */ /* 0x000fe2000001ff00 */
[----:B------:R-:W-:-:S03]  /*5450*/  VIADD R11, R1, 0x10 ;  /* 0x00000010010b7836 */ /* 0x000fc60000000000 */
[----:B------:R-:W-:Y:S02]  /*5460*/  SHF.R.U32.HI R15, RZ, 0x6, R0 ;  /* 0x00000006ff0f7819 */ /* 0x000fe40000011600 */
[----:B------:R-:W-:Y:S02]  /*5470*/  ISETP.GE.U32.AND P0, PT, R0, 0x80, PT ;  /* 0x000000800000780c */ /* 0x000fe40003f06070 */
[C---:B------:R-:W-:Y:S02]  /*5480*/  IADD3 R0, PT, PT, -R15.reuse, 0x13, RZ ;  /* 0x000000130f007810 */ /* 0x040fe40007ffe1ff */
[----:B------:R-:W-:Y:S02]  /*5490*/  IADD3 R2, PT, PT, -R15, 0xf, RZ ;  /* 0x0000000f0f027810 */ /* 0x000fe40007ffe1ff */
[----:B------:R-:W-:-:S04]  /*54a0*/  SEL R40, R0, 0x12, P0 ;  /* 0x0000001200287807 */ /* 0x000fc80000000000 */
[----:B------:R-:W-:-:S13]  /*54b0*/  ISETP.GE.AND P0, PT, R2, R40, PT ;  /* 0x000000280200720c */ /* 0x000fda0003f06270 */
[----:B------:R-:W-:Y:S05]  /*54c0*/  @P0 BRA `(.L_x_107) ;  /* 0x0000000000880947 */ /* 0x000fea0003800000 */
[C---:B------:R-:W-:Y:S01]  /*54d0*/  SHF.L.U64.HI R3, R12.reuse, 0xb, R13 ;  /* 0x0000000b0c037819 */ /* 0x040fe2000001020d */
[----:B------:R-:W-:Y:S01]  /*54e0*/  IMAD.SHL.U32 R13, R12, 0x800, RZ ;  /* 0x000008000c0d7824 */ /* 0x000fe200078e00ff */
[----:B------:R-:W-:Y:S01]  /*54f0*/  IADD3 R0, PT, PT, RZ, -R15, -R40 ;  /* 0x8000000fff007210 */ /* 0x000fe20007ffe828 */
[----:B------:R-:W-:Y:S01]  /*5500*/  IMAD.MOV.U32 R7, RZ, RZ, R2 ;  /* 0x000000ffff077224 */ /* 0x000fe200078e0002 */
[----:B------:R-:W-:Y:S01]  /*5510*/  CS2R R38, SRZ ;  /* 0x0000000000267805 */ /* 0x000fe2000001ff00 */
[----:B------:R-:W-:Y:S01]  /*5520*/  IMAD.MOV.U32 R6, RZ, RZ, RZ ;  /* 0x000000ffff067224 */ /* 0x000fe200078e00ff */
[----:B------:R-:W-:Y:S01]  /*5530*/  LOP3.LUT R41, R3, 0x80000000, RZ, 0xfc, !PT ;  /* 0x8000000003297812 */ /* 0x000fe200078efcff */
[----:B------:R-:W0:Y:S01]  /*5540*/  LDCU.64 UR6, c[0x0][0x358] ;  /* 0x00006b00ff0677ac */ /* 0x000e220008000a00 */
[----:B------:R-:W-:-:S05]  /*5550*/  NOP ;  /* 0x0000000000007918 */ /* 0x000fca0000000000 */
.L_x_108:
[----:B------:R-:W1:Y:S02]  /*5560*/  LDC.64 R2, c[0x4][0x10] ;  /* 0x01000400ff027b82 */ /* 0x000e640000000a00 */
[----:B-1----:R-:W-:-:S06]  /*5570*/  IMAD.WIDE R2, R7, 0x8, R2 ;  /* 0x0000000807027825 */ /* 0x002fcc00078e0202 */
[----:B0-----:R-:W2:Y:S01]  /*5580*/  LDG.E.64.CONSTANT R2, desc[UR6][R2.64] ;  /* 0x0000000602027981 */ /* 0x001ea2000c1e9b00 */
        /* <DEDUP_REMOVED lines=19> */
[----:B------:R-:W-:-:S10]  /*56c0*/  IMAD.X R39, RZ, RZ, R2, P1 ;  /* 0x000000ffff277224 */ /* 0x000fd400008e0602 */
[----:B-1----:R-:W-:Y:S05]  /*56d0*/  @P0 BRA `(.L_x_108) ;  /* 0xfffffffc00a00947 */ /* 0x002fea000383ffff */
[----:B------:R-:W-:-:S07]  /*56e0*/  IMAD.MOV.U32 R2, RZ, RZ, R40 ;  /* 0x000000ffff027224 */ /* 0x000fce00078e0028 */
.L_x_107:
        /* <DEDUP_REMOVED lines=11> */
[--C-:B---3--:R-:W-:Y:S02]  /*57a0*/  @P0 SHF.R.U32.HI R13, RZ, 0x1, R15.reuse ;  /* 0x00000001ff0d0819 */ /* 0x108fe4000001160f */
[C---:B------:R-:W-:Y:S02]  /*57b0*/  @P0 SHF.R.U64 R11, R14.reuse, 0x1, R15 ;  /* 0x000000010e0b0819 */ /* 0x040fe4000000120f */
[CC--:B------:R-:W-:Y:S02]  /*57c0*/  @P0 SHF.L.U32 R9, R14.reuse, R45.reuse, RZ ;  /* 0x0000002d0e090219 */ /* 0x0c0fe400000006ff */
[----:B------:R-:W-:Y:S02]  /*57d0*/  @P0 SHF.R.U64 R4, R5, R0, R7 ;  /* 0x0000000005040219 */ /* 0x000fe40000001207 */
[----:B------:R-:W-:-:S02]  /*57e0*/  @P0 SHF.L.U64.HI R6, R14, R45, R15 ;  /* 0x0000002d0e060219 */ /* 0x000fc4000001020f */
[-C--:B------:R-:W-:Y:S02]  /*57f0*/  @P0 SHF.R.U32.HI R5, RZ, R0.reuse, R7 ;  /* 0x00000000ff050219 */ /* 0x080fe40000011607 */
[----:B----4-:R-:W-:Y:S02]  /*5800*/  @P0 SHF.L.U32 R7, R2, R45, RZ ;  /* 0x0000002d02070219 */ /* 0x010fe400000006ff */
[----:B------:R-:W-:Y:S02]  /*5810*/  @P0 SHF.R.U64 R12, R11, R0, R13 ;  /* 0x000000000b0c0219 */ /* 0x000fe4000000120d */
[----:B------:R-:W-:Y:S02]  /*5820*/  @P0 LOP3.LUT R14, R9, R4, RZ, 0xfc, !PT ;  /* 0x00000004090e0212 */ /* 0x000fe400078efcff */
[----:B------:R-:W-:Y:S02]  /*5830*/  @P0 LOP3.LUT R15, R6, R5, RZ, 0xfc, !PT ;  /* 0x00000005060f0212 */ /* 0x000fe400078efcff */
[----:B------:R-:W-:-:S02]  /*5840*/  @P0 SHF.L.U64.HI R5, R2, R45, R3 ;  /* 0x0000002d02050219 */ /* 0x000fc40000010203 */
[----:B------:R-:W-:Y:S01]  /*5850*/  @P0 LOP3.LUT R2, R7, R12, RZ, 0xfc, !PT ;  /* 0x0000000c07020212 */ /* 0x000fe200078efcff */
[C---:B------:R-:W-:Y:S01]  /*5860*/  IMAD.SHL.U32 R7, R14.reuse, 0x4, RZ ;  /* 0x000000040e077824 */ /* 0x040fe200078e00ff */
[----:B------:R-:W-:Y:S02]  /*5870*/  @P0 SHF.R.U32.HI R0, RZ, R0, R13 ;  /* 0x00000000ff000219 */ /* 0x000fe4000001160d */
[----:B------:R-:W-:Y:S02]  /*5880*/  SHF.L.U64.HI R13, R14, 0x2, R15 ;  /* 0x000000020e0d7819 */ /* 0x000fe4000001020f */
[----:B------:R-:W-:Y:S02]  /*5890*/  @P0 LOP3.LUT R3, R5, R0, RZ, 0xfc, !PT ;  /* 0x0000000005030212 */ /* 0x000fe400078efcff */
[----:B------:R-:W-:Y:S02]  /*58a0*/  SHF.L.W.U32.HI R15, R15, 0x2, R2 ;  /* 0x000000020f0f7819 */ /* 0x000fe40000010e02 */
        /* <DEDUP_REMOVED lines=22> */
[C---:B------:R-:W-:Y:S02]  /*5a10*/  LOP3.LUT R0, R6.reuse, 0x3f, RZ, 0xc0, !PT ;  /* 0x0000003f06007812 */ /* 0x040fe400078ec0ff */
[--C-:B------:R-:W-:Y:S02]  /*5a20*/  SHF.R.U64 R5, R7, 0x1, R12.reuse ;  /* 0x0000000107057819 */ /* 0x100fe4000000120c */
        /* <DEDUP_REMOVED lines=8> */
.L_x_110:
[----:B------:R-:W-:Y:S05]  /*5ab0*/  BSYNC.RECONVERGENT B0 ;  /* 0x0000000000007941 */ /* 0x000fea0003800200 */
.L_x_109:
[----:B------:R-:W-:-:S04]  /*5ac0*/  IMAD.WIDE.U32 R12, R9, 0x2168c235, RZ ;  /* 0x2168c235090c7825 */ /* 0x000fc800078e00ff */
[----:B------:R-:W-:Y:S01]  /*5ad0*/  IMAD.MOV.U32 R4, RZ, RZ, R13 ;  /* 0x000000ffff047224 */ /* 0x000fe200078e000d */
[----:B------:R-:W-:Y:S01]  /*5ae0*/  IADD3 RZ, P1, PT, R12, R12, RZ ;  /* 0x0000000c0cff7210 */ /* 0x000fe20007f3e0ff */
[----:B------:R-:W-:Y:S02]  /*5af0*/  IMAD.MOV.U32 R5, RZ, RZ, RZ ;  /* 0x000000ffff057224 */ /* 0x000fe400078e00ff */
[----:B------:R-:W-:-:S04]  /*5b00*/  IMAD.HI.U32 R0, R11, -0x36f0255e, RZ ;  /* 0xc90fdaa20b007827 */ /* 0x000fc800078e00ff */
[----:B------:R-:W-:-:S04]  /*5b10*/  IMAD.WIDE.U32 R4, R9, -0x36f0255e, R4 ;  /* 0xc90fdaa209047825 */ /* 0x000fc800078e0004 */
[----:B------:R-:W-:-:S04]  /*5b20*/  IMAD.WIDE.U32 R4, P3, R11, 0x2168c235, R4 ;  /* 0x2168c2350b047825 */ /* 0x000fc80007860004 */
[----:B------:R-:W-:Y:S01]  /*5b30*/  IMAD R11, R11, -0x36f0255e, RZ ;  /* 0xc90fdaa20b0b7824 */ /* 0x000fe200078e02ff */
[----:B------:R-:W-:Y:S01]  /*5b40*/  IADD3.X RZ, P1, PT, R4, R4, RZ, P1, !PT ;  /* 0x0000000404ff7210 */ /* 0x000fe20000f3e4ff */
[----:B------:R-:W-:-:S03]  /*5b50*/  IMAD.X R0, RZ, RZ, R0, P3 ;  /* 0x000000ffff007224 */ /* 0x000fc600018e0600 */
[----:B------:R-:W-:-:S04]  /*5b60*/  IADD3 R5, P3, PT, R11, R5, RZ ;  /* 0x000000050b057210 */ /* 0x000fc80007f7e0ff */
        /* <DEDUP_REMOVED lines=15> */
[----:B------:R-:W-:Y:S02]  /*5c60*/  LEA.HI R2, R2, R7, RZ, 0x1 ;  /* 0x0000000702027211 */ /* 0x000fe400078f08ff */
[----:B------:R-:W-:Y:S02]  /*5c70*/  IADD3 R4, P3, PT, R4, 0x1, RZ ;  /* 0x0000000104047810 */ /* 0x000fe40007f7e0ff */
[----:B------:R-:W-:Y:S01]  /*5c80*/  @!P0 LOP3.LUT R0, R0, 0x80000000, RZ, 0x3c, !PT ;  /* 0x8000000000008812 */ /* 0x000fe200078e3cff */
[----:B------:R-:W-:Y:S01]  /*5c90*/  @P1 IMAD.MOV R2, RZ, RZ, -R2 ;  /* 0x000000ffff021224 */ /* 0x000fe200078e0a02 */
[----:B------:R-:W-:-:S04]  /*5ca0*/  LEA.HI.X R5, R5, RZ, RZ, 0x16, P3 ;  /* 0x000000ff05057211 */ /* 0x000fc800018fb4ff */
[--C-:B------:R-:W-:Y:S02]  /*5cb0*/  SHF.R.U64 R4, R4, 0x1, R5.reuse ;  /* 0x0000000104047819 */ /* 0x100fe40000001205 */
[----:B------:R-:W-:Y:S02]  /*5cc0*/  SHF.R.U32.HI R6, RZ, 0x1, R5 ;  /* 0x00000001ff067819 */ /* 0x000fe40000011605 */
[----:B------:R-:W-:-:S04]  /*5cd0*/  IADD3 R12, P3, P4, RZ, RZ, R4 ;  /* 0x000000ffff0c7210 */ /* 0x000fc80007c7e004 */
[----:B------:R-:W-:-:S04]  /*5ce0*/  IADD3.X R3, PT, PT, R3, 0x3fe00000, R6, P3, P4 ;  /* 0x3fe0000003037810 */ /* 0x000fc80001fe8406 */
[----:B------:R-:W-:-:S07]  /*5cf0*/  LOP3.LUT R13, R3, R0, RZ, 0xfc, !PT ;  /* 0x00000000030d7212 */ /* 0x000fce00078efcff */
.L_x_106:
[----:B------:R-:W-:Y:S02]  /*5d00*/  IMAD.MOV.U32 R9, RZ, RZ, 0x0 ;  /* 0x00000000ff097424 */ /* 0x000fe400078e00ff */
[----:B------:R-:W-:Y:S02]  /*5d10*/  IMAD.MOV.U32 R0, RZ, RZ, R2 ;  /* 0x000000ffff007224 */ /* 0x000fe400078e0002 */
[----:B------:R-:W-:Y:S05]  /*5d20*/  RET.REL.NODEC R8 `(_Z4testff) ;  /* 0xffffffa008b47950 */ /* 0x000fea0003c3ffff */
.L_x_111:
        /* <DEDUP_REMOVED lines=13> */
.L_x_117:


//--------------------- .nv.global.init           --------------------------
	.section	.nv.global.init,"aw",@progbits
	.align	16
.nv.global.init:
	.type		__cudart_sin_cos_coeffs,@object
	.size		__cudart_sin_cos_coeffs,(__cudart_i2opi_d - __cudart_sin_cos_coeffs)
__cudart_sin_cos_coeffs:
        /*0000*/ 	.byte	0x46, 0xd2, 0xb0, 0x2c, 0xf1, 0xe5, 0x5a, 0xbe, 0x92, 0xe3, 0xac, 0x69, 0xe3, 0x1d, 0xc7, 0x3e
        /*0010*/ 	.byte	0xa1, 0x62, 0xdb, 0x19, 0xa0, 0x01, 0x2a, 0xbf, 0x18, 0x08, 0x11, 0x11, 0x11, 0x11, 0x81, 0x3f
        /*0020*/ 	.byte	0x54, 0x55, 0x55, 0x55, 0x55, 0x55, 0xc5, 0xbf, 0x00, 0x00, 0x00, 0x00, 0x00, 0x00, 0x00, 0x00
        /*0030*/ 	.byte	0x00, 0x00, 0x00, 0x00, 0x00, 0x00, 0x00, 0x00, 0x64, 0x81, 0xfd, 0x20, 0x83, 0xff, 0xa8, 0xbd
        /*0040*/ 	.byte	0x28, 0x85, 0xef, 0xc1, 0xa7, 0xee, 0x21, 0x3e, 0xd9, 0xe6, 0x06, 0x8e, 0x4f, 0x7e, 0x92, 0xbe
        /*0050*/ 	.byte	0xe9, 0xbc, 0xdd, 0x19, 0xa0, 0x01, 0xfa, 0x3e, 0x47, 0x5d, 0xc1, 0x16, 0x6c, 0xc1, 0x56, 0xbf
        /*0060*/ 	.byte	0x51, 0x55, 0x55, 0x55, 0x55, 0x55, 0xa5, 0x3f, 0x00, 0x00, 0x00, 0x00, 0x00, 0x00, 0xe0, 0xbf
        /*0070*/ 	.byte	0x00, 0x00, 0x00, 0x00, 0x00, 0x00, 0xf0, 0x3f, 0x00, 0x00, 0x00, 0x00, 0x00, 0x00, 0x00, 0x00
	.type		__cudart_i2opi_d,@object
	.size		__cudart_i2opi_d,($str - __cudart_i2opi_d)
__cudart_i2opi_d:
        /* <DEDUP_REMOVED lines=9> */
	.type		$str,@object
	.size		$str,($str$1 - $str)
$str:
        /*0110*/ 	.byte	0x68, 0x65, 0x72, 0x65, 0x0a, 0x00
	.type		$str$1,@object
	.size		$str$1,(.L_1 - $str$1)
$str$1:
        /*0116*/ 	.byte	0x25, 0x66, 0x09, 0x25, 0x66, 0x0a, 0x00
.L_1:


//--------------------- .nv.shared.reserved.0     --------------------------
	.section	.nv.shared.reserved.0,"aw",@nobits
	.weak		__nv_reservedSMEM_offset_0_alias
	.size		__nv_reservedSMEM_offset_0_alias, 0, 64
	.other		__nv_reservedSMEM_offset_0_alias,@"STO_CUDA_RESERVED_SHARED STV_DEFAULT"
__nv_reservedSMEM_offset_0_alias:
	.zero		0
	.zero		64


//--------------------- .nv.constant0._Z3calPd    --------------------------
	.section	.nv.constant0._Z3calPd,"a",@progbits
	.sectionflags	@""
	.align	4
.nv.constant0._Z3calPd:
	.zero		904


//--------------------- .nv.constant0._Z4testff   --------------------------
	.section	.nv.constant0._Z4testff,"a",@progbits
	.sectionflags	@""
	.align	4
.nv.constant0._Z4testff:
	.zero		904


//--------------------- SYMBOLS --------------------------

	.type		.nv.reservedSmem.offset0,@object
	.size		.nv.reservedSmem.offset0,0x4
	.type		vprintf,@function
